//
// Generated by NVIDIA NVVM Compiler
//
// Compiler Build ID: CL-36424714
// Cuda compilation tools, release 13.0, V13.0.88
// Based on NVVM 20.0.0
//

.version 9.0
.target sm_100
.address_size 64

	// .globl	_Z26kernel_simulated_annealingP7TSPDataPiPdim
.global .align 4 .b8 precalc_xorwow_matrix[102400];
.global .align 4 .b8 precalc_xorwow_offset_matrix[102400];
.global .align 4 .b8 mrg32k3aM1[2304];
.global .align 4 .b8 mrg32k3aM2[2304];
.global .align 4 .b8 mrg32k3aM1SubSeq[2016];
.global .align 4 .b8 mrg32k3aM2SubSeq[2016];
.global .align 4 .b8 mrg32k3aM1Seq[2304];
.global .align 4 .b8 mrg32k3aM2Seq[2304];
.const .align 8 .b8 __cr_lgamma_table[72];

.visible .entry _Z26kernel_simulated_annealingP7TSPDataPiPdim(
	.param .u64 .ptr .align 1 _Z26kernel_simulated_annealingP7TSPDataPiPdim_param_0,
	.param .u64 .ptr .align 1 _Z26kernel_simulated_annealingP7TSPDataPiPdim_param_1,
	.param .u64 .ptr .align 1 _Z26kernel_simulated_annealingP7TSPDataPiPdim_param_2,
	.param .u32 _Z26kernel_simulated_annealingP7TSPDataPiPdim_param_3,
	.param .u64 _Z26kernel_simulated_annealingP7TSPDataPiPdim_param_4
)
{
	.local .align 16 .b8 	__local_depot0[4048];
	.reg .b64 	%SP;
	.reg .b64 	%SPL;
	.reg .pred 	%p<109>;
	.reg .b32 	%r<1750>;
	.reg .b32 	%f<5>;
	.reg .b64 	%rd<203>;
	.reg .b64 	%fd<364>;

	mov.u64 	%SPL, __local_depot0;
	ld.param.u64 	%rd20, [_Z26kernel_simulated_annealingP7TSPDataPiPdim_param_0];
	ld.param.u64 	%rd18, [_Z26kernel_simulated_annealingP7TSPDataPiPdim_param_1];
	ld.param.u64 	%rd19, [_Z26kernel_simulated_annealingP7TSPDataPiPdim_param_2];
	ld.param.u64 	%rd21, [_Z26kernel_simulated_annealingP7TSPDataPiPdim_param_4];
	cvta.to.global.u64 	%rd1, %rd18;
	cvta.to.global.u64 	%rd2, %rd20;
	add.u64 	%rd3, %SPL, 0;
	add.u64 	%rd4, %SPL, 48;
	mov.u32 	%r708, %ctaid.x;
	mov.u32 	%r709, %ntid.x;
	mov.u32 	%r710, %tid.x;
	mad.lo.s32 	%r711, %r708, %r709, %r710;
	cvt.s64.s32 	%rd5, %r711;
	cvt.u32.u64 	%r712, %rd21;
	xor.b32  	%r713, %r712, -1429050551;
	mul.lo.s32 	%r714, %r713, 1099087573;
	{ .reg .b32 tmp; mov.b64 {tmp, %r715}, %rd21; }
	xor.b32  	%r716, %r715, -136515619;
	mul.lo.s32 	%r717, %r716, -1703105765;
	add.s32 	%r718, %r714, %r717;
	add.s32 	%r1705, %r718, 6615241;
	add.s32 	%r1389, %r714, 123456789;
	st.local.v2.u32 	[%rd3], {%r1705, %r1389};
	xor.b32  	%r1388, %r714, 362436069;
	add.s32 	%r1387, %r717, 521288629;
	st.local.v2.u32 	[%rd3+8], {%r1388, %r1387};
	xor.b32  	%r1386, %r717, 88675123;
	add.s32 	%r1385, %r714, 5783321;
	st.local.v2.u32 	[%rd3+16], {%r1386, %r1385};
	setp.eq.s32 	%p1, %r711, 0;
	@%p1 bra 	$L__BB0_115;
	mov.b32 	%r1372, 0;
	mov.u64 	%rd201, %rd5;
$L__BB0_2:
	mov.u64 	%rd6, %rd201;
	and.b64  	%rd7, %rd6, 3;
	setp.eq.s64 	%p2, %rd7, 0;
	@%p2 bra 	$L__BB0_114;
	mul.wide.u32 	%rd24, %r1372, 3200;
	mov.u64 	%rd25, precalc_xorwow_matrix;
	add.s64 	%rd8, %rd25, %rd24;
	mov.b32 	%r1385, 0;
	mov.u32 	%r1386, %r1385;
	mov.u32 	%r1387, %r1385;
	mov.u32 	%r1388, %r1385;
	mov.u32 	%r1389, %r1385;
	mov.u32 	%r1378, %r1385;
$L__BB0_4:
	mul.wide.u32 	%rd26, %r1378, 4;
	add.s64 	%rd27, %rd3, %rd26;
	ld.local.u32 	%r19, [%rd27+4];
	shl.b32 	%r20, %r1378, 5;
	mov.b32 	%r1384, 0;
$L__BB0_5:
	.pragma "nounroll";
	shr.u32 	%r722, %r19, %r1384;
	and.b32  	%r723, %r722, 1;
	setp.eq.b32 	%p3, %r723, 1;
	not.pred 	%p4, %p3;
	add.s32 	%r724, %r20, %r1384;
	mul.lo.s32 	%r725, %r724, 5;
	mul.wide.u32 	%rd28, %r725, 4;
	add.s64 	%rd9, %rd8, %rd28;
	@%p4 bra 	$L__BB0_7;
	ld.global.u32 	%r726, [%rd9];
	xor.b32  	%r1389, %r1389, %r726;
	ld.global.u32 	%r727, [%rd9+4];
	xor.b32  	%r1388, %r1388, %r727;
	ld.global.u32 	%r728, [%rd9+8];
	xor.b32  	%r1387, %r1387, %r728;
	ld.global.u32 	%r729, [%rd9+12];
	xor.b32  	%r1386, %r1386, %r729;
	ld.global.u32 	%r730, [%rd9+16];
	xor.b32  	%r1385, %r1385, %r730;
$L__BB0_7:
	and.b32  	%r732, %r722, 2;
	setp.eq.s32 	%p5, %r732, 0;
	@%p5 bra 	$L__BB0_9;
	ld.global.u32 	%r733, [%rd9+20];
	xor.b32  	%r1389, %r1389, %r733;
	ld.global.u32 	%r734, [%rd9+24];
	xor.b32  	%r1388, %r1388, %r734;
	ld.global.u32 	%r735, [%rd9+28];
	xor.b32  	%r1387, %r1387, %r735;
	ld.global.u32 	%r736, [%rd9+32];
	xor.b32  	%r1386, %r1386, %r736;
	ld.global.u32 	%r737, [%rd9+36];
	xor.b32  	%r1385, %r1385, %r737;
$L__BB0_9:
	and.b32  	%r739, %r722, 4;
	setp.eq.s32 	%p6, %r739, 0;
	@%p6 bra 	$L__BB0_11;
	ld.global.u32 	%r740, [%rd9+40];
	xor.b32  	%r1389, %r1389, %r740;
	ld.global.u32 	%r741, [%rd9+44];
	xor.b32  	%r1388, %r1388, %r741;
	ld.global.u32 	%r742, [%rd9+48];
	xor.b32  	%r1387, %r1387, %r742;
	ld.global.u32 	%r743, [%rd9+52];
	xor.b32  	%r1386, %r1386, %r743;
	ld.global.u32 	%r744, [%rd9+56];
	xor.b32  	%r1385, %r1385, %r744;
$L__BB0_11:
	and.b32  	%r746, %r722, 8;
	setp.eq.s32 	%p7, %r746, 0;
	@%p7 bra 	$L__BB0_13;
	ld.global.u32 	%r747, [%rd9+60];
	xor.b32  	%r1389, %r1389, %r747;
	ld.global.u32 	%r748, [%rd9+64];
	xor.b32  	%r1388, %r1388, %r748;
	ld.global.u32 	%r749, [%rd9+68];
	xor.b32  	%r1387, %r1387, %r749;
	ld.global.u32 	%r750, [%rd9+72];
	xor.b32  	%r1386, %r1386, %r750;
	ld.global.u32 	%r751, [%rd9+76];
	xor.b32  	%r1385, %r1385, %r751;
$L__BB0_13:
	and.b32  	%r753, %r722, 16;
	setp.eq.s32 	%p8, %r753, 0;
	@%p8 bra 	$L__BB0_15;
	ld.global.u32 	%r754, [%rd9+80];
	xor.b32  	%r1389, %r1389, %r754;
	ld.global.u32 	%r755, [%rd9+84];
	xor.b32  	%r1388, %r1388, %r755;
	ld.global.u32 	%r756, [%rd9+88];
	xor.b32  	%r1387, %r1387, %r756;
	ld.global.u32 	%r757, [%rd9+92];
	xor.b32  	%r1386, %r1386, %r757;
	ld.global.u32 	%r758, [%rd9+96];
	xor.b32  	%r1385, %r1385, %r758;
$L__BB0_15:
	and.b32  	%r760, %r722, 32;
	setp.eq.s32 	%p9, %r760, 0;
	@%p9 bra 	$L__BB0_17;
	ld.global.u32 	%r761, [%rd9+100];
	xor.b32  	%r1389, %r1389, %r761;
	ld.global.u32 	%r762, [%rd9+104];
	xor.b32  	%r1388, %r1388, %r762;
	ld.global.u32 	%r763, [%rd9+108];
	xor.b32  	%r1387, %r1387, %r763;
	ld.global.u32 	%r764, [%rd9+112];
	xor.b32  	%r1386, %r1386, %r764;
	ld.global.u32 	%r765, [%rd9+116];
	xor.b32  	%r1385, %r1385, %r765;
$L__BB0_17:
	and.b32  	%r767, %r722, 64;
	setp.eq.s32 	%p10, %r767, 0;
	@%p10 bra 	$L__BB0_19;
	ld.global.u32 	%r768, [%rd9+120];
	xor.b32  	%r1389, %r1389, %r768;
	ld.global.u32 	%r769, [%rd9+124];
	xor.b32  	%r1388, %r1388, %r769;
	ld.global.u32 	%r770, [%rd9+128];
	xor.b32  	%r1387, %r1387, %r770;
	ld.global.u32 	%r771, [%rd9+132];
	xor.b32  	%r1386, %r1386, %r771;
	ld.global.u32 	%r772, [%rd9+136];
	xor.b32  	%r1385, %r1385, %r772;
$L__BB0_19:
	and.b32  	%r774, %r722, 128;
	setp.eq.s32 	%p11, %r774, 0;
	@%p11 bra 	$L__BB0_21;
	ld.global.u32 	%r775, [%rd9+140];
	xor.b32  	%r1389, %r1389, %r775;
	ld.global.u32 	%r776, [%rd9+144];
	xor.b32  	%r1388, %r1388, %r776;
	ld.global.u32 	%r777, [%rd9+148];
	xor.b32  	%r1387, %r1387, %r777;
	ld.global.u32 	%r778, [%rd9+152];
	xor.b32  	%r1386, %r1386, %r778;
	ld.global.u32 	%r779, [%rd9+156];
	xor.b32  	%r1385, %r1385, %r779;
$L__BB0_21:
	and.b32  	%r781, %r722, 256;
	setp.eq.s32 	%p12, %r781, 0;
	@%p12 bra 	$L__BB0_23;
	ld.global.u32 	%r782, [%rd9+160];
	xor.b32  	%r1389, %r1389, %r782;
	ld.global.u32 	%r783, [%rd9+164];
	xor.b32  	%r1388, %r1388, %r783;
	ld.global.u32 	%r784, [%rd9+168];
	xor.b32  	%r1387, %r1387, %r784;
	ld.global.u32 	%r785, [%rd9+172];
	xor.b32  	%r1386, %r1386, %r785;
	ld.global.u32 	%r786, [%rd9+176];
	xor.b32  	%r1385, %r1385, %r786;
$L__BB0_23:
	and.b32  	%r788, %r722, 512;
	setp.eq.s32 	%p13, %r788, 0;
	@%p13 bra 	$L__BB0_25;
	ld.global.u32 	%r789, [%rd9+180];
	xor.b32  	%r1389, %r1389, %r789;
	ld.global.u32 	%r790, [%rd9+184];
	xor.b32  	%r1388, %r1388, %r790;
	ld.global.u32 	%r791, [%rd9+188];
	xor.b32  	%r1387, %r1387, %r791;
	ld.global.u32 	%r792, [%rd9+192];
	xor.b32  	%r1386, %r1386, %r792;
	ld.global.u32 	%r793, [%rd9+196];
	xor.b32  	%r1385, %r1385, %r793;
$L__BB0_25:
	and.b32  	%r795, %r722, 1024;
	setp.eq.s32 	%p14, %r795, 0;
	@%p14 bra 	$L__BB0_27;
	ld.global.u32 	%r796, [%rd9+200];
	xor.b32  	%r1389, %r1389, %r796;
	ld.global.u32 	%r797, [%rd9+204];
	xor.b32  	%r1388, %r1388, %r797;
	ld.global.u32 	%r798, [%rd9+208];
	xor.b32  	%r1387, %r1387, %r798;
	ld.global.u32 	%r799, [%rd9+212];
	xor.b32  	%r1386, %r1386, %r799;
	ld.global.u32 	%r800, [%rd9+216];
	xor.b32  	%r1385, %r1385, %r800;
$L__BB0_27:
	and.b32  	%r802, %r722, 2048;
	setp.eq.s32 	%p15, %r802, 0;
	@%p15 bra 	$L__BB0_29;
	ld.global.u32 	%r803, [%rd9+220];
	xor.b32  	%r1389, %r1389, %r803;
	ld.global.u32 	%r804, [%rd9+224];
	xor.b32  	%r1388, %r1388, %r804;
	ld.global.u32 	%r805, [%rd9+228];
	xor.b32  	%r1387, %r1387, %r805;
	ld.global.u32 	%r806, [%rd9+232];
	xor.b32  	%r1386, %r1386, %r806;
	ld.global.u32 	%r807, [%rd9+236];
	xor.b32  	%r1385, %r1385, %r807;
$L__BB0_29:
	and.b32  	%r809, %r722, 4096;
	setp.eq.s32 	%p16, %r809, 0;
	@%p16 bra 	$L__BB0_31;
	ld.global.u32 	%r810, [%rd9+240];
	xor.b32  	%r1389, %r1389, %r810;
	ld.global.u32 	%r811, [%rd9+244];
	xor.b32  	%r1388, %r1388, %r811;
	ld.global.u32 	%r812, [%rd9+248];
	xor.b32  	%r1387, %r1387, %r812;
	ld.global.u32 	%r813, [%rd9+252];
	xor.b32  	%r1386, %r1386, %r813;
	ld.global.u32 	%r814, [%rd9+256];
	xor.b32  	%r1385, %r1385, %r814;
$L__BB0_31:
	and.b32  	%r816, %r722, 8192;
	setp.eq.s32 	%p17, %r816, 0;
	@%p17 bra 	$L__BB0_33;
	ld.global.u32 	%r817, [%rd9+260];
	xor.b32  	%r1389, %r1389, %r817;
	ld.global.u32 	%r818, [%rd9+264];
	xor.b32  	%r1388, %r1388, %r818;
	ld.global.u32 	%r819, [%rd9+268];
	xor.b32  	%r1387, %r1387, %r819;
	ld.global.u32 	%r820, [%rd9+272];
	xor.b32  	%r1386, %r1386, %r820;
	ld.global.u32 	%r821, [%rd9+276];
	xor.b32  	%r1385, %r1385, %r821;
$L__BB0_33:
	and.b32  	%r823, %r722, 16384;
	setp.eq.s32 	%p18, %r823, 0;
	@%p18 bra 	$L__BB0_35;
	ld.global.u32 	%r824, [%rd9+280];
	xor.b32  	%r1389, %r1389, %r824;
	ld.global.u32 	%r825, [%rd9+284];
	xor.b32  	%r1388, %r1388, %r825;
	ld.global.u32 	%r826, [%rd9+288];
	xor.b32  	%r1387, %r1387, %r826;
	ld.global.u32 	%r827, [%rd9+292];
	xor.b32  	%r1386, %r1386, %r827;
	ld.global.u32 	%r828, [%rd9+296];
	xor.b32  	%r1385, %r1385, %r828;
$L__BB0_35:
	and.b32  	%r830, %r722, 32768;
	setp.eq.s32 	%p19, %r830, 0;
	@%p19 bra 	$L__BB0_37;
	ld.global.u32 	%r831, [%rd9+300];
	xor.b32  	%r1389, %r1389, %r831;
	ld.global.u32 	%r832, [%rd9+304];
	xor.b32  	%r1388, %r1388, %r832;
	ld.global.u32 	%r833, [%rd9+308];
	xor.b32  	%r1387, %r1387, %r833;
	ld.global.u32 	%r834, [%rd9+312];
	xor.b32  	%r1386, %r1386, %r834;
	ld.global.u32 	%r835, [%rd9+316];
	xor.b32  	%r1385, %r1385, %r835;
$L__BB0_37:
	add.s32 	%r1384, %r1384, 16;
	setp.ne.s32 	%p20, %r1384, 32;
	@%p20 bra 	$L__BB0_5;
	mad.lo.s32 	%r836, %r1378, -31, %r20;
	add.s32 	%r1378, %r836, 1;
	setp.ne.s32 	%p21, %r1378, 5;
	@%p21 bra 	$L__BB0_4;
	st.local.u32 	[%rd3+4], %r1389;
	st.local.v2.u32 	[%rd3+8], {%r1388, %r1387};
	st.local.v2.u32 	[%rd3+16], {%r1386, %r1385};
	setp.eq.s64 	%p22, %rd7, 1;
	@%p22 bra 	$L__BB0_114;
	mov.b32 	%r1385, 0;
	mov.u32 	%r1386, %r1385;
	mov.u32 	%r1387, %r1385;
	mov.u32 	%r1388, %r1385;
	mov.u32 	%r1389, %r1385;
	mov.u32 	%r1470, %r1385;
$L__BB0_41:
	mul.wide.u32 	%rd29, %r1470, 4;
	add.s64 	%rd30, %rd3, %rd29;
	ld.local.u32 	%r195, [%rd30+4];
	shl.b32 	%r196, %r1470, 5;
	mov.b32 	%r1476, 0;
$L__BB0_42:
	.pragma "nounroll";
	shr.u32 	%r839, %r195, %r1476;
	and.b32  	%r840, %r839, 1;
	setp.eq.b32 	%p23, %r840, 1;
	not.pred 	%p24, %p23;
	add.s32 	%r841, %r196, %r1476;
	mul.lo.s32 	%r842, %r841, 5;
	mul.wide.u32 	%rd31, %r842, 4;
	add.s64 	%rd10, %rd8, %rd31;
	@%p24 bra 	$L__BB0_44;
	ld.global.u32 	%r843, [%rd10];
	xor.b32  	%r1389, %r1389, %r843;
	ld.global.u32 	%r844, [%rd10+4];
	xor.b32  	%r1388, %r1388, %r844;
	ld.global.u32 	%r845, [%rd10+8];
	xor.b32  	%r1387, %r1387, %r845;
	ld.global.u32 	%r846, [%rd10+12];
	xor.b32  	%r1386, %r1386, %r846;
	ld.global.u32 	%r847, [%rd10+16];
	xor.b32  	%r1385, %r1385, %r847;
$L__BB0_44:
	and.b32  	%r849, %r839, 2;
	setp.eq.s32 	%p25, %r849, 0;
	@%p25 bra 	$L__BB0_46;
	ld.global.u32 	%r850, [%rd10+20];
	xor.b32  	%r1389, %r1389, %r850;
	ld.global.u32 	%r851, [%rd10+24];
	xor.b32  	%r1388, %r1388, %r851;
	ld.global.u32 	%r852, [%rd10+28];
	xor.b32  	%r1387, %r1387, %r852;
	ld.global.u32 	%r853, [%rd10+32];
	xor.b32  	%r1386, %r1386, %r853;
	ld.global.u32 	%r854, [%rd10+36];
	xor.b32  	%r1385, %r1385, %r854;
$L__BB0_46:
	and.b32  	%r856, %r839, 4;
	setp.eq.s32 	%p26, %r856, 0;
	@%p26 bra 	$L__BB0_48;
	ld.global.u32 	%r857, [%rd10+40];
	xor.b32  	%r1389, %r1389, %r857;
	ld.global.u32 	%r858, [%rd10+44];
	xor.b32  	%r1388, %r1388, %r858;
	ld.global.u32 	%r859, [%rd10+48];
	xor.b32  	%r1387, %r1387, %r859;
	ld.global.u32 	%r860, [%rd10+52];
	xor.b32  	%r1386, %r1386, %r860;
	ld.global.u32 	%r861, [%rd10+56];
	xor.b32  	%r1385, %r1385, %r861;
$L__BB0_48:
	and.b32  	%r863, %r839, 8;
	setp.eq.s32 	%p27, %r863, 0;
	@%p27 bra 	$L__BB0_50;
	ld.global.u32 	%r864, [%rd10+60];
	xor.b32  	%r1389, %r1389, %r864;
	ld.global.u32 	%r865, [%rd10+64];
	xor.b32  	%r1388, %r1388, %r865;
	ld.global.u32 	%r866, [%rd10+68];
	xor.b32  	%r1387, %r1387, %r866;
	ld.global.u32 	%r867, [%rd10+72];
	xor.b32  	%r1386, %r1386, %r867;
	ld.global.u32 	%r868, [%rd10+76];
	xor.b32  	%r1385, %r1385, %r868;
$L__BB0_50:
	and.b32  	%r870, %r839, 16;
	setp.eq.s32 	%p28, %r870, 0;
	@%p28 bra 	$L__BB0_52;
	ld.global.u32 	%r871, [%rd10+80];
	xor.b32  	%r1389, %r1389, %r871;
	ld.global.u32 	%r872, [%rd10+84];
	xor.b32  	%r1388, %r1388, %r872;
	ld.global.u32 	%r873, [%rd10+88];
	xor.b32  	%r1387, %r1387, %r873;
	ld.global.u32 	%r874, [%rd10+92];
	xor.b32  	%r1386, %r1386, %r874;
	ld.global.u32 	%r875, [%rd10+96];
	xor.b32  	%r1385, %r1385, %r875;
$L__BB0_52:
	and.b32  	%r877, %r839, 32;
	setp.eq.s32 	%p29, %r877, 0;
	@%p29 bra 	$L__BB0_54;
	ld.global.u32 	%r878, [%rd10+100];
	xor.b32  	%r1389, %r1389, %r878;
	ld.global.u32 	%r879, [%rd10+104];
	xor.b32  	%r1388, %r1388, %r879;
	ld.global.u32 	%r880, [%rd10+108];
	xor.b32  	%r1387, %r1387, %r880;
	ld.global.u32 	%r881, [%rd10+112];
	xor.b32  	%r1386, %r1386, %r881;
	ld.global.u32 	%r882, [%rd10+116];
	xor.b32  	%r1385, %r1385, %r882;
$L__BB0_54:
	and.b32  	%r884, %r839, 64;
	setp.eq.s32 	%p30, %r884, 0;
	@%p30 bra 	$L__BB0_56;
	ld.global.u32 	%r885, [%rd10+120];
	xor.b32  	%r1389, %r1389, %r885;
	ld.global.u32 	%r886, [%rd10+124];
	xor.b32  	%r1388, %r1388, %r886;
	ld.global.u32 	%r887, [%rd10+128];
	xor.b32  	%r1387, %r1387, %r887;
	ld.global.u32 	%r888, [%rd10+132];
	xor.b32  	%r1386, %r1386, %r888;
	ld.global.u32 	%r889, [%rd10+136];
	xor.b32  	%r1385, %r1385, %r889;
$L__BB0_56:
	and.b32  	%r891, %r839, 128;
	setp.eq.s32 	%p31, %r891, 0;
	@%p31 bra 	$L__BB0_58;
	ld.global.u32 	%r892, [%rd10+140];
	xor.b32  	%r1389, %r1389, %r892;
	ld.global.u32 	%r893, [%rd10+144];
	xor.b32  	%r1388, %r1388, %r893;
	ld.global.u32 	%r894, [%rd10+148];
	xor.b32  	%r1387, %r1387, %r894;
	ld.global.u32 	%r895, [%rd10+152];
	xor.b32  	%r1386, %r1386, %r895;
	ld.global.u32 	%r896, [%rd10+156];
	xor.b32  	%r1385, %r1385, %r896;
$L__BB0_58:
	and.b32  	%r898, %r839, 256;
	setp.eq.s32 	%p32, %r898, 0;
	@%p32 bra 	$L__BB0_60;
	ld.global.u32 	%r899, [%rd10+160];
	xor.b32  	%r1389, %r1389, %r899;
	ld.global.u32 	%r900, [%rd10+164];
	xor.b32  	%r1388, %r1388, %r900;
	ld.global.u32 	%r901, [%rd10+168];
	xor.b32  	%r1387, %r1387, %r901;
	ld.global.u32 	%r902, [%rd10+172];
	xor.b32  	%r1386, %r1386, %r902;
	ld.global.u32 	%r903, [%rd10+176];
	xor.b32  	%r1385, %r1385, %r903;
$L__BB0_60:
	and.b32  	%r905, %r839, 512;
	setp.eq.s32 	%p33, %r905, 0;
	@%p33 bra 	$L__BB0_62;
	ld.global.u32 	%r906, [%rd10+180];
	xor.b32  	%r1389, %r1389, %r906;
	ld.global.u32 	%r907, [%rd10+184];
	xor.b32  	%r1388, %r1388, %r907;
	ld.global.u32 	%r908, [%rd10+188];
	xor.b32  	%r1387, %r1387, %r908;
	ld.global.u32 	%r909, [%rd10+192];
	xor.b32  	%r1386, %r1386, %r909;
	ld.global.u32 	%r910, [%rd10+196];
	xor.b32  	%r1385, %r1385, %r910;
$L__BB0_62:
	and.b32  	%r912, %r839, 1024;
	setp.eq.s32 	%p34, %r912, 0;
	@%p34 bra 	$L__BB0_64;
	ld.global.u32 	%r913, [%rd10+200];
	xor.b32  	%r1389, %r1389, %r913;
	ld.global.u32 	%r914, [%rd10+204];
	xor.b32  	%r1388, %r1388, %r914;
	ld.global.u32 	%r915, [%rd10+208];
	xor.b32  	%r1387, %r1387, %r915;
	ld.global.u32 	%r916, [%rd10+212];
	xor.b32  	%r1386, %r1386, %r916;
	ld.global.u32 	%r917, [%rd10+216];
	xor.b32  	%r1385, %r1385, %r917;
$L__BB0_64:
	and.b32  	%r919, %r839, 2048;
	setp.eq.s32 	%p35, %r919, 0;
	@%p35 bra 	$L__BB0_66;
	ld.global.u32 	%r920, [%rd10+220];
	xor.b32  	%r1389, %r1389, %r920;
	ld.global.u32 	%r921, [%rd10+224];
	xor.b32  	%r1388, %r1388, %r921;
	ld.global.u32 	%r922, [%rd10+228];
	xor.b32  	%r1387, %r1387, %r922;
	ld.global.u32 	%r923, [%rd10+232];
	xor.b32  	%r1386, %r1386, %r923;
	ld.global.u32 	%r924, [%rd10+236];
	xor.b32  	%r1385, %r1385, %r924;
$L__BB0_66:
	and.b32  	%r926, %r839, 4096;
	setp.eq.s32 	%p36, %r926, 0;
	@%p36 bra 	$L__BB0_68;
	ld.global.u32 	%r927, [%rd10+240];
	xor.b32  	%r1389, %r1389, %r927;
	ld.global.u32 	%r928, [%rd10+244];
	xor.b32  	%r1388, %r1388, %r928;
	ld.global.u32 	%r929, [%rd10+248];
	xor.b32  	%r1387, %r1387, %r929;
	ld.global.u32 	%r930, [%rd10+252];
	xor.b32  	%r1386, %r1386, %r930;
	ld.global.u32 	%r931, [%rd10+256];
	xor.b32  	%r1385, %r1385, %r931;
$L__BB0_68:
	and.b32  	%r933, %r839, 8192;
	setp.eq.s32 	%p37, %r933, 0;
	@%p37 bra 	$L__BB0_70;
	ld.global.u32 	%r934, [%rd10+260];
	xor.b32  	%r1389, %r1389, %r934;
	ld.global.u32 	%r935, [%rd10+264];
	xor.b32  	%r1388, %r1388, %r935;
	ld.global.u32 	%r936, [%rd10+268];
	xor.b32  	%r1387, %r1387, %r936;
	ld.global.u32 	%r937, [%rd10+272];
	xor.b32  	%r1386, %r1386, %r937;
	ld.global.u32 	%r938, [%rd10+276];
	xor.b32  	%r1385, %r1385, %r938;
$L__BB0_70:
	and.b32  	%r940, %r839, 16384;
	setp.eq.s32 	%p38, %r940, 0;
	@%p38 bra 	$L__BB0_72;
	ld.global.u32 	%r941, [%rd10+280];
	xor.b32  	%r1389, %r1389, %r941;
	ld.global.u32 	%r942, [%rd10+284];
	xor.b32  	%r1388, %r1388, %r942;
	ld.global.u32 	%r943, [%rd10+288];
	xor.b32  	%r1387, %r1387, %r943;
	ld.global.u32 	%r944, [%rd10+292];
	xor.b32  	%r1386, %r1386, %r944;
	ld.global.u32 	%r945, [%rd10+296];
	xor.b32  	%r1385, %r1385, %r945;
$L__BB0_72:
	and.b32  	%r947, %r839, 32768;
	setp.eq.s32 	%p39, %r947, 0;
	@%p39 bra 	$L__BB0_74;
	ld.global.u32 	%r948, [%rd10+300];
	xor.b32  	%r1389, %r1389, %r948;
	ld.global.u32 	%r949, [%rd10+304];
	xor.b32  	%r1388, %r1388, %r949;
	ld.global.u32 	%r950, [%rd10+308];
	xor.b32  	%r1387, %r1387, %r950;
	ld.global.u32 	%r951, [%rd10+312];
	xor.b32  	%r1386, %r1386, %r951;
	ld.global.u32 	%r952, [%rd10+316];
	xor.b32  	%r1385, %r1385, %r952;
$L__BB0_74:
	add.s32 	%r1476, %r1476, 16;
	setp.ne.s32 	%p40, %r1476, 32;
	@%p40 bra 	$L__BB0_42;
	mad.lo.s32 	%r953, %r1470, -31, %r196;
	add.s32 	%r1470, %r953, 1;
	setp.ne.s32 	%p41, %r1470, 5;
	@%p41 bra 	$L__BB0_41;
	st.local.u32 	[%rd3+4], %r1389;
	st.local.v2.u32 	[%rd3+8], {%r1388, %r1387};
	st.local.v2.u32 	[%rd3+16], {%r1386, %r1385};
	setp.ne.s64 	%p42, %rd7, 3;
	@%p42 bra 	$L__BB0_114;
	mov.b32 	%r1385, 0;
	mov.u32 	%r1386, %r1385;
	mov.u32 	%r1387, %r1385;
	mov.u32 	%r1388, %r1385;
	mov.u32 	%r1389, %r1385;
	mov.u32 	%r1562, %r1385;
$L__BB0_78:
	mul.wide.u32 	%rd32, %r1562, 4;
	add.s64 	%rd33, %rd3, %rd32;
	ld.local.u32 	%r371, [%rd33+4];
	shl.b32 	%r372, %r1562, 5;
	mov.b32 	%r1568, 0;
$L__BB0_79:
	.pragma "nounroll";
	shr.u32 	%r956, %r371, %r1568;
	and.b32  	%r957, %r956, 1;
	setp.eq.b32 	%p43, %r957, 1;
	not.pred 	%p44, %p43;
	add.s32 	%r958, %r372, %r1568;
	mul.lo.s32 	%r959, %r958, 5;
	mul.wide.u32 	%rd34, %r959, 4;
	add.s64 	%rd11, %rd8, %rd34;
	@%p44 bra 	$L__BB0_81;
	ld.global.u32 	%r960, [%rd11];
	xor.b32  	%r1389, %r1389, %r960;
	ld.global.u32 	%r961, [%rd11+4];
	xor.b32  	%r1388, %r1388, %r961;
	ld.global.u32 	%r962, [%rd11+8];
	xor.b32  	%r1387, %r1387, %r962;
	ld.global.u32 	%r963, [%rd11+12];
	xor.b32  	%r1386, %r1386, %r963;
	ld.global.u32 	%r964, [%rd11+16];
	xor.b32  	%r1385, %r1385, %r964;
$L__BB0_81:
	and.b32  	%r966, %r956, 2;
	setp.eq.s32 	%p45, %r966, 0;
	@%p45 bra 	$L__BB0_83;
	ld.global.u32 	%r967, [%rd11+20];
	xor.b32  	%r1389, %r1389, %r967;
	ld.global.u32 	%r968, [%rd11+24];
	xor.b32  	%r1388, %r1388, %r968;
	ld.global.u32 	%r969, [%rd11+28];
	xor.b32  	%r1387, %r1387, %r969;
	ld.global.u32 	%r970, [%rd11+32];
	xor.b32  	%r1386, %r1386, %r970;
	ld.global.u32 	%r971, [%rd11+36];
	xor.b32  	%r1385, %r1385, %r971;
$L__BB0_83:
	and.b32  	%r973, %r956, 4;
	setp.eq.s32 	%p46, %r973, 0;
	@%p46 bra 	$L__BB0_85;
	ld.global.u32 	%r974, [%rd11+40];
	xor.b32  	%r1389, %r1389, %r974;
	ld.global.u32 	%r975, [%rd11+44];
	xor.b32  	%r1388, %r1388, %r975;
	ld.global.u32 	%r976, [%rd11+48];
	xor.b32  	%r1387, %r1387, %r976;
	ld.global.u32 	%r977, [%rd11+52];
	xor.b32  	%r1386, %r1386, %r977;
	ld.global.u32 	%r978, [%rd11+56];
	xor.b32  	%r1385, %r1385, %r978;
$L__BB0_85:
	and.b32  	%r980, %r956, 8;
	setp.eq.s32 	%p47, %r980, 0;
	@%p47 bra 	$L__BB0_87;
	ld.global.u32 	%r981, [%rd11+60];
	xor.b32  	%r1389, %r1389, %r981;
	ld.global.u32 	%r982, [%rd11+64];
	xor.b32  	%r1388, %r1388, %r982;
	ld.global.u32 	%r983, [%rd11+68];
	xor.b32  	%r1387, %r1387, %r983;
	ld.global.u32 	%r984, [%rd11+72];
	xor.b32  	%r1386, %r1386, %r984;
	ld.global.u32 	%r985, [%rd11+76];
	xor.b32  	%r1385, %r1385, %r985;
$L__BB0_87:
	and.b32  	%r987, %r956, 16;
	setp.eq.s32 	%p48, %r987, 0;
	@%p48 bra 	$L__BB0_89;
	ld.global.u32 	%r988, [%rd11+80];
	xor.b32  	%r1389, %r1389, %r988;
	ld.global.u32 	%r989, [%rd11+84];
	xor.b32  	%r1388, %r1388, %r989;
	ld.global.u32 	%r990, [%rd11+88];
	xor.b32  	%r1387, %r1387, %r990;
	ld.global.u32 	%r991, [%rd11+92];
	xor.b32  	%r1386, %r1386, %r991;
	ld.global.u32 	%r992, [%rd11+96];
	xor.b32  	%r1385, %r1385, %r992;
$L__BB0_89:
	and.b32  	%r994, %r956, 32;
	setp.eq.s32 	%p49, %r994, 0;
	@%p49 bra 	$L__BB0_91;
	ld.global.u32 	%r995, [%rd11+100];
	xor.b32  	%r1389, %r1389, %r995;
	ld.global.u32 	%r996, [%rd11+104];
	xor.b32  	%r1388, %r1388, %r996;
	ld.global.u32 	%r997, [%rd11+108];
	xor.b32  	%r1387, %r1387, %r997;
	ld.global.u32 	%r998, [%rd11+112];
	xor.b32  	%r1386, %r1386, %r998;
	ld.global.u32 	%r999, [%rd11+116];
	xor.b32  	%r1385, %r1385, %r999;
$L__BB0_91:
	and.b32  	%r1001, %r956, 64;
	setp.eq.s32 	%p50, %r1001, 0;
	@%p50 bra 	$L__BB0_93;
	ld.global.u32 	%r1002, [%rd11+120];
	xor.b32  	%r1389, %r1389, %r1002;
	ld.global.u32 	%r1003, [%rd11+124];
	xor.b32  	%r1388, %r1388, %r1003;
	ld.global.u32 	%r1004, [%rd11+128];
	xor.b32  	%r1387, %r1387, %r1004;
	ld.global.u32 	%r1005, [%rd11+132];
	xor.b32  	%r1386, %r1386, %r1005;
	ld.global.u32 	%r1006, [%rd11+136];
	xor.b32  	%r1385, %r1385, %r1006;
$L__BB0_93:
	and.b32  	%r1008, %r956, 128;
	setp.eq.s32 	%p51, %r1008, 0;
	@%p51 bra 	$L__BB0_95;
	ld.global.u32 	%r1009, [%rd11+140];
	xor.b32  	%r1389, %r1389, %r1009;
	ld.global.u32 	%r1010, [%rd11+144];
	xor.b32  	%r1388, %r1388, %r1010;
	ld.global.u32 	%r1011, [%rd11+148];
	xor.b32  	%r1387, %r1387, %r1011;
	ld.global.u32 	%r1012, [%rd11+152];
	xor.b32  	%r1386, %r1386, %r1012;
	ld.global.u32 	%r1013, [%rd11+156];
	xor.b32  	%r1385, %r1385, %r1013;
$L__BB0_95:
	and.b32  	%r1015, %r956, 256;
	setp.eq.s32 	%p52, %r1015, 0;
	@%p52 bra 	$L__BB0_97;
	ld.global.u32 	%r1016, [%rd11+160];
	xor.b32  	%r1389, %r1389, %r1016;
	ld.global.u32 	%r1017, [%rd11+164];
	xor.b32  	%r1388, %r1388, %r1017;
	ld.global.u32 	%r1018, [%rd11+168];
	xor.b32  	%r1387, %r1387, %r1018;
	ld.global.u32 	%r1019, [%rd11+172];
	xor.b32  	%r1386, %r1386, %r1019;
	ld.global.u32 	%r1020, [%rd11+176];
	xor.b32  	%r1385, %r1385, %r1020;
$L__BB0_97:
	and.b32  	%r1022, %r956, 512;
	setp.eq.s32 	%p53, %r1022, 0;
	@%p53 bra 	$L__BB0_99;
	ld.global.u32 	%r1023, [%rd11+180];
	xor.b32  	%r1389, %r1389, %r1023;
	ld.global.u32 	%r1024, [%rd11+184];
	xor.b32  	%r1388, %r1388, %r1024;
	ld.global.u32 	%r1025, [%rd11+188];
	xor.b32  	%r1387, %r1387, %r1025;
	ld.global.u32 	%r1026, [%rd11+192];
	xor.b32  	%r1386, %r1386, %r1026;
	ld.global.u32 	%r1027, [%rd11+196];
	xor.b32  	%r1385, %r1385, %r1027;
$L__BB0_99:
	and.b32  	%r1029, %r956, 1024;
	setp.eq.s32 	%p54, %r1029, 0;
	@%p54 bra 	$L__BB0_101;
	ld.global.u32 	%r1030, [%rd11+200];
	xor.b32  	%r1389, %r1389, %r1030;
	ld.global.u32 	%r1031, [%rd11+204];
	xor.b32  	%r1388, %r1388, %r1031;
	ld.global.u32 	%r1032, [%rd11+208];
	xor.b32  	%r1387, %r1387, %r1032;
	ld.global.u32 	%r1033, [%rd11+212];
	xor.b32  	%r1386, %r1386, %r1033;
	ld.global.u32 	%r1034, [%rd11+216];
	xor.b32  	%r1385, %r1385, %r1034;
$L__BB0_101:
	and.b32  	%r1036, %r956, 2048;
	setp.eq.s32 	%p55, %r1036, 0;
	@%p55 bra 	$L__BB0_103;
	ld.global.u32 	%r1037, [%rd11+220];
	xor.b32  	%r1389, %r1389, %r1037;
	ld.global.u32 	%r1038, [%rd11+224];
	xor.b32  	%r1388, %r1388, %r1038;
	ld.global.u32 	%r1039, [%rd11+228];
	xor.b32  	%r1387, %r1387, %r1039;
	ld.global.u32 	%r1040, [%rd11+232];
	xor.b32  	%r1386, %r1386, %r1040;
	ld.global.u32 	%r1041, [%rd11+236];
	xor.b32  	%r1385, %r1385, %r1041;
$L__BB0_103:
	and.b32  	%r1043, %r956, 4096;
	setp.eq.s32 	%p56, %r1043, 0;
	@%p56 bra 	$L__BB0_105;
	ld.global.u32 	%r1044, [%rd11+240];
	xor.b32  	%r1389, %r1389, %r1044;
	ld.global.u32 	%r1045, [%rd11+244];
	xor.b32  	%r1388, %r1388, %r1045;
	ld.global.u32 	%r1046, [%rd11+248];
	xor.b32  	%r1387, %r1387, %r1046;
	ld.global.u32 	%r1047, [%rd11+252];
	xor.b32  	%r1386, %r1386, %r1047;
	ld.global.u32 	%r1048, [%rd11+256];
	xor.b32  	%r1385, %r1385, %r1048;
$L__BB0_105:
	and.b32  	%r1050, %r956, 8192;
	setp.eq.s32 	%p57, %r1050, 0;
	@%p57 bra 	$L__BB0_107;
	ld.global.u32 	%r1051, [%rd11+260];
	xor.b32  	%r1389, %r1389, %r1051;
	ld.global.u32 	%r1052, [%rd11+264];
	xor.b32  	%r1388, %r1388, %r1052;
	ld.global.u32 	%r1053, [%rd11+268];
	xor.b32  	%r1387, %r1387, %r1053;
	ld.global.u32 	%r1054, [%rd11+272];
	xor.b32  	%r1386, %r1386, %r1054;
	ld.global.u32 	%r1055, [%rd11+276];
	xor.b32  	%r1385, %r1385, %r1055;
$L__BB0_107:
	and.b32  	%r1057, %r956, 16384;
	setp.eq.s32 	%p58, %r1057, 0;
	@%p58 bra 	$L__BB0_109;
	ld.global.u32 	%r1058, [%rd11+280];
	xor.b32  	%r1389, %r1389, %r1058;
	ld.global.u32 	%r1059, [%rd11+284];
	xor.b32  	%r1388, %r1388, %r1059;
	ld.global.u32 	%r1060, [%rd11+288];
	xor.b32  	%r1387, %r1387, %r1060;
	ld.global.u32 	%r1061, [%rd11+292];
	xor.b32  	%r1386, %r1386, %r1061;
	ld.global.u32 	%r1062, [%rd11+296];
	xor.b32  	%r1385, %r1385, %r1062;
$L__BB0_109:
	and.b32  	%r1064, %r956, 32768;
	setp.eq.s32 	%p59, %r1064, 0;
	@%p59 bra 	$L__BB0_111;
	ld.global.u32 	%r1065, [%rd11+300];
	xor.b32  	%r1389, %r1389, %r1065;
	ld.global.u32 	%r1066, [%rd11+304];
	xor.b32  	%r1388, %r1388, %r1066;
	ld.global.u32 	%r1067, [%rd11+308];
	xor.b32  	%r1387, %r1387, %r1067;
	ld.global.u32 	%r1068, [%rd11+312];
	xor.b32  	%r1386, %r1386, %r1068;
	ld.global.u32 	%r1069, [%rd11+316];
	xor.b32  	%r1385, %r1385, %r1069;
$L__BB0_111:
	add.s32 	%r1568, %r1568, 16;
	setp.ne.s32 	%p60, %r1568, 32;
	@%p60 bra 	$L__BB0_79;
	mad.lo.s32 	%r1070, %r1562, -31, %r372;
	add.s32 	%r1562, %r1070, 1;
	setp.ne.s32 	%p61, %r1562, 5;
	@%p61 bra 	$L__BB0_78;
	st.local.u32 	[%rd3+4], %r1389;
	st.local.v2.u32 	[%rd3+8], {%r1388, %r1387};
	st.local.v2.u32 	[%rd3+16], {%r1386, %r1385};
$L__BB0_114:
	shr.u64 	%rd201, %rd6, 2;
	add.s32 	%r1372, %r1372, 1;
	setp.gt.u64 	%p62, %rd6, 3;
	@%p62 bra 	$L__BB0_2;
$L__BB0_115:
	mov.b32 	%r1071, 0;
	st.local.v2.u32 	[%rd3+24], {%r1071, %r1071};
	st.local.u32 	[%rd3+32], %r1071;
	mov.b64 	%rd35, 0;
	st.local.u64 	[%rd3+40], %rd35;
	ld.global.u32 	%r1723, [%rd2+16000];
	setp.lt.s32 	%p63, %r1723, 1;
	@%p63 bra 	$L__BB0_140;
	add.s32 	%r553, %r1723, -1;
	and.b32  	%r554, %r1723, 15;
	setp.lt.u32 	%p64, %r553, 15;
	mov.b32 	%r1659, 0;
	@%p64 bra 	$L__BB0_119;
	and.b32  	%r1659, %r1723, 2147483632;
	mov.b32 	%r1664, 0;
$L__BB0_118:
	.pragma "nounroll";
	mul.wide.u32 	%rd36, %r1664, 4;
	add.s64 	%rd37, %rd4, %rd36;
	add.s32 	%r1074, %r1664, 1;
	add.s32 	%r1075, %r1664, 2;
	add.s32 	%r1076, %r1664, 3;
	st.local.v4.u32 	[%rd37], {%r1664, %r1074, %r1075, %r1076};
	add.s32 	%r1077, %r1664, 4;
	add.s32 	%r1078, %r1664, 5;
	add.s32 	%r1079, %r1664, 6;
	add.s32 	%r1080, %r1664, 7;
	st.local.v4.u32 	[%rd37+16], {%r1077, %r1078, %r1079, %r1080};
	add.s32 	%r1081, %r1664, 8;
	add.s32 	%r1082, %r1664, 9;
	add.s32 	%r1083, %r1664, 10;
	add.s32 	%r1084, %r1664, 11;
	st.local.v4.u32 	[%rd37+32], {%r1081, %r1082, %r1083, %r1084};
	add.s32 	%r1085, %r1664, 12;
	add.s32 	%r1086, %r1664, 13;
	add.s32 	%r1087, %r1664, 14;
	add.s32 	%r1088, %r1664, 15;
	st.local.v4.u32 	[%rd37+48], {%r1085, %r1086, %r1087, %r1088};
	add.s32 	%r1664, %r1664, 16;
	setp.eq.s32 	%p65, %r1664, %r1659;
	@%p65 bra 	$L__BB0_119;
	bra.uni 	$L__BB0_118;
$L__BB0_119:
	setp.eq.s32 	%p66, %r554, 0;
	@%p66 bra 	$L__BB0_128;
	and.b32  	%r557, %r1723, 7;
	setp.lt.u32 	%p67, %r554, 8;
	@%p67 bra 	$L__BB0_122;
	mul.wide.u32 	%rd38, %r1659, 4;
	add.s64 	%rd39, %rd4, %rd38;
	st.local.u32 	[%rd39], %r1659;
	add.s32 	%r1089, %r1659, 1;
	st.local.u32 	[%rd39+4], %r1089;
	add.s32 	%r1090, %r1659, 2;
	st.local.u32 	[%rd39+8], %r1090;
	add.s32 	%r1091, %r1659, 3;
	st.local.u32 	[%rd39+12], %r1091;
	add.s32 	%r1092, %r1659, 4;
	st.local.u32 	[%rd39+16], %r1092;
	add.s32 	%r1093, %r1659, 5;
	st.local.u32 	[%rd39+20], %r1093;
	add.s32 	%r1094, %r1659, 6;
	st.local.u32 	[%rd39+24], %r1094;
	add.s32 	%r1095, %r1659, 7;
	st.local.u32 	[%rd39+28], %r1095;
	add.s32 	%r1659, %r1659, 8;
$L__BB0_122:
	setp.eq.s32 	%p68, %r557, 0;
	@%p68 bra 	$L__BB0_128;
	and.b32  	%r560, %r1723, 3;
	setp.lt.u32 	%p69, %r557, 4;
	@%p69 bra 	$L__BB0_125;
	mul.wide.u32 	%rd40, %r1659, 4;
	add.s64 	%rd41, %rd4, %rd40;
	st.local.u32 	[%rd41], %r1659;
	add.s32 	%r1096, %r1659, 1;
	st.local.u32 	[%rd41+4], %r1096;
	add.s32 	%r1097, %r1659, 2;
	st.local.u32 	[%rd41+8], %r1097;
	add.s32 	%r1098, %r1659, 3;
	st.local.u32 	[%rd41+12], %r1098;
	add.s32 	%r1659, %r1659, 4;
$L__BB0_125:
	setp.eq.s32 	%p70, %r560, 0;
	@%p70 bra 	$L__BB0_128;
	mov.b32 	%r1663, 0;
$L__BB0_127:
	.pragma "nounroll";
	mul.wide.u32 	%rd42, %r1659, 4;
	add.s64 	%rd43, %rd4, %rd42;
	st.local.u32 	[%rd43], %r1659;
	add.s32 	%r1659, %r1659, 1;
	add.s32 	%r1663, %r1663, 1;
	setp.ne.s32 	%p71, %r1663, %r560;
	@%p71 bra 	$L__BB0_127;
$L__BB0_128:
	and.b32  	%r567, %r1723, 7;
	setp.lt.u32 	%p72, %r553, 7;
	mov.b32 	%r1677, 0;
	@%p72 bra 	$L__BB0_131;
	and.b32  	%r1677, %r1723, 2147483640;
	mov.b32 	%r1718, 0;
$L__BB0_130:
	.pragma "nounroll";
	shr.u32 	%r1103, %r1389, 2;
	xor.b32  	%r1104, %r1103, %r1389;
	shl.b32 	%r1105, %r1385, 4;
	shl.b32 	%r1106, %r1104, 1;
	xor.b32  	%r1107, %r1106, %r1105;
	xor.b32  	%r1108, %r1107, %r1104;
	xor.b32  	%r1109, %r1108, %r1385;
	add.s32 	%r1110, %r1705, %r1109;
	add.s32 	%r1111, %r1110, 362437;
	rem.u32 	%r1112, %r1111, %r1723;
	mul.wide.u32 	%rd44, %r1718, 4;
	add.s64 	%rd45, %rd4, %rd44;
	ld.local.u32 	%r1113, [%rd45];
	mul.wide.u32 	%rd46, %r1112, 4;
	add.s64 	%rd47, %rd4, %rd46;
	ld.local.u32 	%r1114, [%rd47];
	st.local.u32 	[%rd45], %r1114;
	st.local.u32 	[%rd47], %r1113;
	shr.u32 	%r1115, %r1388, 2;
	xor.b32  	%r1116, %r1115, %r1388;
	shl.b32 	%r1117, %r1109, 4;
	shl.b32 	%r1118, %r1116, 1;
	xor.b32  	%r1119, %r1118, %r1117;
	xor.b32  	%r1120, %r1119, %r1116;
	xor.b32  	%r1121, %r1120, %r1109;
	add.s32 	%r1122, %r1705, %r1121;
	add.s32 	%r1123, %r1122, 724874;
	rem.u32 	%r1124, %r1123, %r1723;
	ld.local.u32 	%r1125, [%rd45+4];
	mul.wide.u32 	%rd48, %r1124, 4;
	add.s64 	%rd49, %rd4, %rd48;
	ld.local.u32 	%r1126, [%rd49];
	st.local.u32 	[%rd45+4], %r1126;
	st.local.u32 	[%rd49], %r1125;
	shr.u32 	%r1127, %r1387, 2;
	xor.b32  	%r1128, %r1127, %r1387;
	shl.b32 	%r1129, %r1121, 4;
	shl.b32 	%r1130, %r1128, 1;
	xor.b32  	%r1131, %r1130, %r1129;
	xor.b32  	%r1132, %r1131, %r1128;
	xor.b32  	%r1133, %r1132, %r1121;
	add.s32 	%r1134, %r1705, %r1133;
	add.s32 	%r1135, %r1134, 1087311;
	rem.u32 	%r1136, %r1135, %r1723;
	ld.local.u32 	%r1137, [%rd45+8];
	mul.wide.u32 	%rd50, %r1136, 4;
	add.s64 	%rd51, %rd4, %rd50;
	ld.local.u32 	%r1138, [%rd51];
	st.local.u32 	[%rd45+8], %r1138;
	st.local.u32 	[%rd51], %r1137;
	shr.u32 	%r1139, %r1386, 2;
	xor.b32  	%r1140, %r1139, %r1386;
	shl.b32 	%r1141, %r1133, 4;
	shl.b32 	%r1142, %r1140, 1;
	xor.b32  	%r1143, %r1142, %r1141;
	xor.b32  	%r1144, %r1143, %r1140;
	xor.b32  	%r1389, %r1144, %r1133;
	add.s32 	%r1145, %r1705, %r1389;
	add.s32 	%r1146, %r1145, 1449748;
	rem.u32 	%r1147, %r1146, %r1723;
	ld.local.u32 	%r1148, [%rd45+12];
	mul.wide.u32 	%rd52, %r1147, 4;
	add.s64 	%rd53, %rd4, %rd52;
	ld.local.u32 	%r1149, [%rd53];
	st.local.u32 	[%rd45+12], %r1149;
	st.local.u32 	[%rd53], %r1148;
	shr.u32 	%r1150, %r1385, 2;
	xor.b32  	%r1151, %r1150, %r1385;
	shl.b32 	%r1152, %r1389, 4;
	shl.b32 	%r1153, %r1151, 1;
	xor.b32  	%r1154, %r1153, %r1152;
	xor.b32  	%r1155, %r1154, %r1151;
	xor.b32  	%r1388, %r1155, %r1389;
	add.s32 	%r1156, %r1705, %r1388;
	add.s32 	%r1157, %r1156, 1812185;
	rem.u32 	%r1158, %r1157, %r1723;
	ld.local.u32 	%r1159, [%rd45+16];
	mul.wide.u32 	%rd54, %r1158, 4;
	add.s64 	%rd55, %rd4, %rd54;
	ld.local.u32 	%r1160, [%rd55];
	st.local.u32 	[%rd45+16], %r1160;
	st.local.u32 	[%rd55], %r1159;
	shr.u32 	%r1161, %r1109, 2;
	xor.b32  	%r1162, %r1161, %r1109;
	shl.b32 	%r1163, %r1388, 4;
	shl.b32 	%r1164, %r1162, 1;
	xor.b32  	%r1165, %r1164, %r1163;
	xor.b32  	%r1166, %r1165, %r1162;
	xor.b32  	%r1387, %r1166, %r1388;
	add.s32 	%r1167, %r1705, %r1387;
	add.s32 	%r1168, %r1167, 2174622;
	rem.u32 	%r1169, %r1168, %r1723;
	ld.local.u32 	%r1170, [%rd45+20];
	mul.wide.u32 	%rd56, %r1169, 4;
	add.s64 	%rd57, %rd4, %rd56;
	ld.local.u32 	%r1171, [%rd57];
	st.local.u32 	[%rd45+20], %r1171;
	st.local.u32 	[%rd57], %r1170;
	shr.u32 	%r1172, %r1121, 2;
	xor.b32  	%r1173, %r1172, %r1121;
	shl.b32 	%r1174, %r1387, 4;
	shl.b32 	%r1175, %r1173, 1;
	xor.b32  	%r1176, %r1175, %r1174;
	xor.b32  	%r1177, %r1176, %r1173;
	xor.b32  	%r1386, %r1177, %r1387;
	add.s32 	%r1178, %r1705, %r1386;
	add.s32 	%r1179, %r1178, 2537059;
	rem.u32 	%r1180, %r1179, %r1723;
	ld.local.u32 	%r1181, [%rd45+24];
	mul.wide.u32 	%rd58, %r1180, 4;
	add.s64 	%rd59, %rd4, %rd58;
	ld.local.u32 	%r1182, [%rd59];
	st.local.u32 	[%rd45+24], %r1182;
	st.local.u32 	[%rd59], %r1181;
	shr.u32 	%r1183, %r1133, 2;
	xor.b32  	%r1184, %r1183, %r1133;
	shl.b32 	%r1185, %r1386, 4;
	shl.b32 	%r1186, %r1184, 1;
	xor.b32  	%r1187, %r1186, %r1185;
	xor.b32  	%r1188, %r1187, %r1184;
	xor.b32  	%r1385, %r1188, %r1386;
	add.s32 	%r1705, %r1705, 2899496;
	add.s32 	%r1189, %r1385, %r1705;
	rem.u32 	%r1190, %r1189, %r1723;
	ld.local.u32 	%r1191, [%rd45+28];
	mul.wide.u32 	%rd60, %r1190, 4;
	add.s64 	%rd61, %rd4, %rd60;
	ld.local.u32 	%r1192, [%rd61];
	st.local.u32 	[%rd45+28], %r1192;
	st.local.u32 	[%rd61], %r1191;
	add.s32 	%r1718, %r1718, 8;
	setp.eq.s32 	%p73, %r1718, %r1677;
	@%p73 bra 	$L__BB0_131;
	bra.uni 	$L__BB0_130;
$L__BB0_131:
	setp.eq.s32 	%p74, %r567, 0;
	@%p74 bra 	$L__BB0_139;
	and.b32  	%r584, %r1723, 3;
	setp.lt.u32 	%p75, %r567, 4;
	mov.u32 	%r1684, %r1385;
	mov.u32 	%r1685, %r1386;
	mov.u32 	%r1686, %r1387;
	mov.u32 	%r1698, %r1389;
	@%p75 bra 	$L__BB0_134;
	shr.u32 	%r1194, %r1389, 2;
	xor.b32  	%r1195, %r1194, %r1389;
	shl.b32 	%r1196, %r1385, 4;
	shl.b32 	%r1197, %r1195, 1;
	xor.b32  	%r1198, %r1197, %r1196;
	xor.b32  	%r1199, %r1198, %r1195;
	xor.b32  	%r585, %r1199, %r1385;
	add.s32 	%r1200, %r1705, %r585;
	add.s32 	%r1201, %r1200, 362437;
	rem.u32 	%r1202, %r1201, %r1723;
	mul.wide.u32 	%rd62, %r1677, 4;
	add.s64 	%rd63, %rd4, %rd62;
	ld.local.u32 	%r1203, [%rd63];
	mul.wide.u32 	%rd64, %r1202, 4;
	add.s64 	%rd65, %rd4, %rd64;
	ld.local.u32 	%r1204, [%rd65];
	st.local.u32 	[%rd63], %r1204;
	st.local.u32 	[%rd65], %r1203;
	shr.u32 	%r1205, %r1388, 2;
	xor.b32  	%r1206, %r1205, %r1388;
	shl.b32 	%r1207, %r585, 4;
	shl.b32 	%r1208, %r1206, 1;
	xor.b32  	%r1209, %r1208, %r1207;
	xor.b32  	%r1210, %r1209, %r1206;
	xor.b32  	%r1686, %r1210, %r585;
	add.s32 	%r1211, %r1705, %r1686;
	add.s32 	%r1212, %r1211, 724874;
	rem.u32 	%r1213, %r1212, %r1723;
	ld.local.u32 	%r1214, [%rd63+4];
	mul.wide.u32 	%rd66, %r1213, 4;
	add.s64 	%rd67, %rd4, %rd66;
	ld.local.u32 	%r1215, [%rd67];
	st.local.u32 	[%rd63+4], %r1215;
	st.local.u32 	[%rd67], %r1214;
	shr.u32 	%r1216, %r1387, 2;
	xor.b32  	%r1217, %r1216, %r1387;
	shl.b32 	%r1218, %r1686, 4;
	shl.b32 	%r1219, %r1217, 1;
	xor.b32  	%r1220, %r1219, %r1218;
	xor.b32  	%r1221, %r1220, %r1217;
	xor.b32  	%r1685, %r1221, %r1686;
	add.s32 	%r1222, %r1705, %r1685;
	add.s32 	%r1223, %r1222, 1087311;
	rem.u32 	%r1224, %r1223, %r1723;
	ld.local.u32 	%r1225, [%rd63+8];
	mul.wide.u32 	%rd68, %r1224, 4;
	add.s64 	%rd69, %rd4, %rd68;
	ld.local.u32 	%r1226, [%rd69];
	st.local.u32 	[%rd63+8], %r1226;
	st.local.u32 	[%rd69], %r1225;
	shr.u32 	%r1227, %r1386, 2;
	xor.b32  	%r1228, %r1227, %r1386;
	shl.b32 	%r1229, %r1685, 4;
	shl.b32 	%r1230, %r1228, 1;
	xor.b32  	%r1231, %r1230, %r1229;
	xor.b32  	%r1232, %r1231, %r1228;
	xor.b32  	%r1684, %r1232, %r1685;
	add.s32 	%r1705, %r1705, 1449748;
	add.s32 	%r1233, %r1684, %r1705;
	rem.u32 	%r1234, %r1233, %r1723;
	ld.local.u32 	%r1235, [%rd63+12];
	mul.wide.u32 	%rd70, %r1234, 4;
	add.s64 	%rd71, %rd4, %rd70;
	ld.local.u32 	%r1236, [%rd71];
	st.local.u32 	[%rd63+12], %r1236;
	st.local.u32 	[%rd71], %r1235;
	add.s32 	%r1677, %r1677, 4;
	mov.u32 	%r1386, %r1685;
	mov.u32 	%r1387, %r1686;
	mov.u32 	%r1388, %r585;
	mov.u32 	%r1698, %r1385;
$L__BB0_134:
	setp.eq.s32 	%p76, %r584, 0;
	mov.u32 	%r1389, %r1385;
	mov.u32 	%r1385, %r1684;
	@%p76 bra 	$L__BB0_139;
	setp.eq.s32 	%p77, %r584, 1;
	mov.u32 	%r1385, %r1684;
	mov.u32 	%r1695, %r1685;
	mov.u32 	%r1696, %r1686;
	mov.u32 	%r1697, %r1388;
	@%p77 bra 	$L__BB0_137;
	shr.u32 	%r1238, %r1698, 2;
	xor.b32  	%r1239, %r1238, %r1698;
	shl.b32 	%r1240, %r1684, 4;
	shl.b32 	%r1241, %r1239, 1;
	xor.b32  	%r1242, %r1241, %r1240;
	xor.b32  	%r1243, %r1242, %r1239;
	xor.b32  	%r1386, %r1243, %r1684;
	add.s32 	%r1244, %r1705, %r1386;
	add.s32 	%r1245, %r1244, 362437;
	rem.u32 	%r1246, %r1245, %r1723;
	mul.wide.u32 	%rd72, %r1677, 4;
	add.s64 	%rd73, %rd4, %rd72;
	ld.local.u32 	%r1247, [%rd73];
	mul.wide.u32 	%rd74, %r1246, 4;
	add.s64 	%rd75, %rd4, %rd74;
	ld.local.u32 	%r1248, [%rd75];
	st.local.u32 	[%rd73], %r1248;
	st.local.u32 	[%rd75], %r1247;
	shr.u32 	%r1249, %r1388, 2;
	xor.b32  	%r1250, %r1249, %r1388;
	shl.b32 	%r1251, %r1386, 4;
	shl.b32 	%r1252, %r1250, 1;
	xor.b32  	%r1253, %r1252, %r1251;
	xor.b32  	%r1254, %r1253, %r1250;
	xor.b32  	%r1385, %r1254, %r1386;
	add.s32 	%r1705, %r1705, 724874;
	add.s32 	%r1255, %r1385, %r1705;
	rem.u32 	%r1256, %r1255, %r1723;
	ld.local.u32 	%r1257, [%rd73+4];
	mul.wide.u32 	%rd76, %r1256, 4;
	add.s64 	%rd77, %rd4, %rd76;
	ld.local.u32 	%r1258, [%rd77];
	st.local.u32 	[%rd73+4], %r1258;
	st.local.u32 	[%rd77], %r1257;
	add.s32 	%r1677, %r1677, 2;
	mov.u32 	%r1695, %r1386;
	mov.u32 	%r1696, %r1684;
	mov.u32 	%r1697, %r1685;
	mov.u32 	%r1698, %r1686;
$L__BB0_137:
	and.b32  	%r1259, %r1723, 1;
	setp.eq.b32 	%p78, %r1259, 1;
	not.pred 	%p79, %p78;
	mov.u32 	%r1387, %r1684;
	mov.u32 	%r1388, %r1685;
	mov.u32 	%r1389, %r1686;
	@%p79 bra 	$L__BB0_139;
	shr.u32 	%r1260, %r1698, 2;
	xor.b32  	%r1261, %r1260, %r1698;
	shl.b32 	%r1262, %r1385, 4;
	shl.b32 	%r1263, %r1261, 1;
	xor.b32  	%r1264, %r1263, %r1262;
	xor.b32  	%r1265, %r1264, %r1261;
	xor.b32  	%r617, %r1265, %r1385;
	add.s32 	%r1705, %r1705, 362437;
	add.s32 	%r1266, %r617, %r1705;
	rem.u32 	%r1267, %r1266, %r1723;
	mul.wide.u32 	%rd78, %r1677, 4;
	add.s64 	%rd79, %rd4, %rd78;
	ld.local.u32 	%r1268, [%rd79];
	mul.wide.u32 	%rd80, %r1267, 4;
	add.s64 	%rd81, %rd4, %rd80;
	ld.local.u32 	%r1269, [%rd81];
	st.local.u32 	[%rd79], %r1269;
	st.local.u32 	[%rd81], %r1268;
	mov.u32 	%r1386, %r1385;
	mov.u32 	%r1387, %r1695;
	mov.u32 	%r1388, %r1696;
	mov.u32 	%r1389, %r1697;
	mov.u32 	%r1385, %r617;
$L__BB0_139:
	st.local.v2.u32 	[%rd3+8], {%r1388, %r1387};
	st.local.v2.u32 	[%rd3+16], {%r1386, %r1385};
	st.local.v2.u32 	[%rd3], {%r1705, %r1389};
$L__BB0_140:
	setp.lt.s32 	%p80, %r1723, 2;
	mov.f64 	%fd349, 0d0000000000000000;
	@%p80 bra 	$L__BB0_152;
	add.s32 	%r631, %r1723, -1;
	and.b32  	%r632, %r631, 7;
	setp.lt.u32 	%p81, %r1723, 9;
	mov.f64 	%fd349, 0d0000000000000000;
	mov.b32 	%r1720, 0;
	@%p81 bra 	$L__BB0_144;
	and.b32  	%r1720, %r631, -8;
	ld.local.u32 	%r1272, [%rd4];
	mul.wide.s32 	%rd82, %r1272, 8;
	add.s64 	%rd83, %rd2, %rd82;
	ld.global.f64 	%fd341, [%rd83+8000];
	ld.global.f64 	%fd340, [%rd83];
	mov.f64 	%fd349, 0d0000000000000000;
	mov.b32 	%r1719, 0;
$L__BB0_143:
	.pragma "nounroll";
	mul.wide.u32 	%rd84, %r1719, 4;
	add.s64 	%rd85, %rd4, %rd84;
	ld.local.u32 	%r1273, [%rd85+4];
	mul.wide.s32 	%rd86, %r1273, 8;
	add.s64 	%rd87, %rd2, %rd86;
	ld.global.f64 	%fd52, [%rd87];
	ld.global.f64 	%fd53, [%rd87+8000];
	sub.f64 	%fd54, %fd340, %fd52;
	sub.f64 	%fd55, %fd341, %fd53;
	mul.f64 	%fd56, %fd55, %fd55;
	fma.rn.f64 	%fd57, %fd54, %fd54, %fd56;
	sqrt.rn.f64 	%fd58, %fd57;
	add.f64 	%fd59, %fd349, %fd58;
	ld.local.v2.u32 	{%r1274, %r1275}, [%rd85+8];
	mul.wide.s32 	%rd88, %r1274, 8;
	add.s64 	%rd89, %rd2, %rd88;
	ld.global.f64 	%fd60, [%rd89];
	ld.global.f64 	%fd61, [%rd89+8000];
	sub.f64 	%fd62, %fd52, %fd60;
	sub.f64 	%fd63, %fd53, %fd61;
	mul.f64 	%fd64, %fd63, %fd63;
	fma.rn.f64 	%fd65, %fd62, %fd62, %fd64;
	sqrt.rn.f64 	%fd66, %fd65;
	add.f64 	%fd67, %fd59, %fd66;
	mul.wide.s32 	%rd90, %r1275, 8;
	add.s64 	%rd91, %rd2, %rd90;
	ld.global.f64 	%fd68, [%rd91];
	ld.global.f64 	%fd69, [%rd91+8000];
	sub.f64 	%fd70, %fd60, %fd68;
	sub.f64 	%fd71, %fd61, %fd69;
	mul.f64 	%fd72, %fd71, %fd71;
	fma.rn.f64 	%fd73, %fd70, %fd70, %fd72;
	sqrt.rn.f64 	%fd74, %fd73;
	add.f64 	%fd75, %fd67, %fd74;
	ld.local.v4.u32 	{%r1276, %r1277, %r1278, %r1279}, [%rd85+16];
	mul.wide.s32 	%rd92, %r1276, 8;
	add.s64 	%rd93, %rd2, %rd92;
	ld.global.f64 	%fd76, [%rd93];
	ld.global.f64 	%fd77, [%rd93+8000];
	sub.f64 	%fd78, %fd68, %fd76;
	sub.f64 	%fd79, %fd69, %fd77;
	mul.f64 	%fd80, %fd79, %fd79;
	fma.rn.f64 	%fd81, %fd78, %fd78, %fd80;
	sqrt.rn.f64 	%fd82, %fd81;
	add.f64 	%fd83, %fd75, %fd82;
	mul.wide.s32 	%rd94, %r1277, 8;
	add.s64 	%rd95, %rd2, %rd94;
	ld.global.f64 	%fd84, [%rd95];
	ld.global.f64 	%fd85, [%rd95+8000];
	sub.f64 	%fd86, %fd76, %fd84;
	sub.f64 	%fd87, %fd77, %fd85;
	mul.f64 	%fd88, %fd87, %fd87;
	fma.rn.f64 	%fd89, %fd86, %fd86, %fd88;
	sqrt.rn.f64 	%fd90, %fd89;
	add.f64 	%fd91, %fd83, %fd90;
	mul.wide.s32 	%rd96, %r1278, 8;
	add.s64 	%rd97, %rd2, %rd96;
	ld.global.f64 	%fd92, [%rd97];
	ld.global.f64 	%fd93, [%rd97+8000];
	sub.f64 	%fd94, %fd84, %fd92;
	sub.f64 	%fd95, %fd85, %fd93;
	mul.f64 	%fd96, %fd95, %fd95;
	fma.rn.f64 	%fd97, %fd94, %fd94, %fd96;
	sqrt.rn.f64 	%fd98, %fd97;
	add.f64 	%fd99, %fd91, %fd98;
	mul.wide.s32 	%rd98, %r1279, 8;
	add.s64 	%rd99, %rd2, %rd98;
	ld.global.f64 	%fd100, [%rd99];
	ld.global.f64 	%fd101, [%rd99+8000];
	sub.f64 	%fd102, %fd92, %fd100;
	sub.f64 	%fd103, %fd93, %fd101;
	mul.f64 	%fd104, %fd103, %fd103;
	fma.rn.f64 	%fd105, %fd102, %fd102, %fd104;
	sqrt.rn.f64 	%fd106, %fd105;
	add.f64 	%fd107, %fd99, %fd106;
	add.s32 	%r1719, %r1719, 8;
	ld.local.u32 	%r1280, [%rd85+32];
	mul.wide.s32 	%rd100, %r1280, 8;
	add.s64 	%rd101, %rd2, %rd100;
	ld.global.f64 	%fd340, [%rd101];
	ld.global.f64 	%fd341, [%rd101+8000];
	sub.f64 	%fd108, %fd100, %fd340;
	sub.f64 	%fd109, %fd101, %fd341;
	mul.f64 	%fd110, %fd109, %fd109;
	fma.rn.f64 	%fd111, %fd108, %fd108, %fd110;
	sqrt.rn.f64 	%fd112, %fd111;
	add.f64 	%fd349, %fd107, %fd112;
	setp.ne.s32 	%p82, %r1719, %r1720;
	@%p82 bra 	$L__BB0_143;
$L__BB0_144:
	setp.eq.s32 	%p83, %r632, 0;
	@%p83 bra 	$L__BB0_152;
	and.b32  	%r651, %r631, 3;
	setp.lt.u32 	%p84, %r632, 4;
	@%p84 bra 	$L__BB0_147;
	mul.wide.u32 	%rd102, %r1720, 4;
	add.s64 	%rd103, %rd4, %rd102;
	ld.local.u32 	%r1281, [%rd103];
	mul.wide.s32 	%rd104, %r1281, 8;
	add.s64 	%rd105, %rd2, %rd104;
	ld.global.f64 	%fd114, [%rd105];
	ld.global.f64 	%fd115, [%rd105+8000];
	ld.local.u32 	%r1282, [%rd103+4];
	mul.wide.s32 	%rd106, %r1282, 8;
	add.s64 	%rd107, %rd2, %rd106;
	ld.global.f64 	%fd116, [%rd107];
	ld.global.f64 	%fd117, [%rd107+8000];
	sub.f64 	%fd118, %fd114, %fd116;
	sub.f64 	%fd119, %fd115, %fd117;
	mul.f64 	%fd120, %fd119, %fd119;
	fma.rn.f64 	%fd121, %fd118, %fd118, %fd120;
	sqrt.rn.f64 	%fd122, %fd121;
	add.f64 	%fd123, %fd349, %fd122;
	ld.local.u32 	%r1283, [%rd103+8];
	mul.wide.s32 	%rd108, %r1283, 8;
	add.s64 	%rd109, %rd2, %rd108;
	ld.global.f64 	%fd124, [%rd109];
	ld.global.f64 	%fd125, [%rd109+8000];
	sub.f64 	%fd126, %fd116, %fd124;
	sub.f64 	%fd127, %fd117, %fd125;
	mul.f64 	%fd128, %fd127, %fd127;
	fma.rn.f64 	%fd129, %fd126, %fd126, %fd128;
	sqrt.rn.f64 	%fd130, %fd129;
	add.f64 	%fd131, %fd123, %fd130;
	ld.local.u32 	%r1284, [%rd103+12];
	mul.wide.s32 	%rd110, %r1284, 8;
	add.s64 	%rd111, %rd2, %rd110;
	ld.global.f64 	%fd132, [%rd111];
	ld.global.f64 	%fd133, [%rd111+8000];
	sub.f64 	%fd134, %fd124, %fd132;
	sub.f64 	%fd135, %fd125, %fd133;
	mul.f64 	%fd136, %fd135, %fd135;
	fma.rn.f64 	%fd137, %fd134, %fd134, %fd136;
	sqrt.rn.f64 	%fd138, %fd137;
	add.f64 	%fd139, %fd131, %fd138;
	add.s32 	%r1720, %r1720, 4;
	ld.local.u32 	%r1285, [%rd103+16];
	mul.wide.s32 	%rd112, %r1285, 8;
	add.s64 	%rd113, %rd2, %rd112;
	ld.global.f64 	%fd140, [%rd113];
	ld.global.f64 	%fd141, [%rd113+8000];
	sub.f64 	%fd142, %fd132, %fd140;
	sub.f64 	%fd143, %fd133, %fd141;
	mul.f64 	%fd144, %fd143, %fd143;
	fma.rn.f64 	%fd145, %fd142, %fd142, %fd144;
	sqrt.rn.f64 	%fd146, %fd145;
	add.f64 	%fd349, %fd139, %fd146;
$L__BB0_147:
	setp.eq.s32 	%p85, %r651, 0;
	@%p85 bra 	$L__BB0_152;
	setp.eq.s32 	%p86, %r651, 1;
	@%p86 bra 	$L__BB0_150;
	mul.wide.u32 	%rd114, %r1720, 4;
	add.s64 	%rd115, %rd4, %rd114;
	ld.local.u32 	%r1286, [%rd115];
	mul.wide.s32 	%rd116, %r1286, 8;
	add.s64 	%rd117, %rd2, %rd116;
	ld.global.f64 	%fd148, [%rd117];
	ld.global.f64 	%fd149, [%rd117+8000];
	ld.local.u32 	%r1287, [%rd115+4];
	mul.wide.s32 	%rd118, %r1287, 8;
	add.s64 	%rd119, %rd2, %rd118;
	ld.global.f64 	%fd150, [%rd119];
	ld.global.f64 	%fd151, [%rd119+8000];
	sub.f64 	%fd152, %fd148, %fd150;
	sub.f64 	%fd153, %fd149, %fd151;
	mul.f64 	%fd154, %fd153, %fd153;
	fma.rn.f64 	%fd155, %fd152, %fd152, %fd154;
	sqrt.rn.f64 	%fd156, %fd155;
	add.f64 	%fd157, %fd349, %fd156;
	add.s32 	%r1720, %r1720, 2;
	ld.local.u32 	%r1288, [%rd115+8];
	mul.wide.s32 	%rd120, %r1288, 8;
	add.s64 	%rd121, %rd2, %rd120;
	ld.global.f64 	%fd158, [%rd121];
	ld.global.f64 	%fd159, [%rd121+8000];
	sub.f64 	%fd160, %fd150, %fd158;
	sub.f64 	%fd161, %fd151, %fd159;
	mul.f64 	%fd162, %fd161, %fd161;
	fma.rn.f64 	%fd163, %fd160, %fd160, %fd162;
	sqrt.rn.f64 	%fd164, %fd163;
	add.f64 	%fd349, %fd157, %fd164;
$L__BB0_150:
	and.b32  	%r1289, %r631, 1;
	setp.eq.b32 	%p87, %r1289, 1;
	not.pred 	%p88, %p87;
	@%p88 bra 	$L__BB0_152;
	mul.wide.u32 	%rd122, %r1720, 4;
	add.s64 	%rd123, %rd4, %rd122;
	ld.local.u32 	%r1290, [%rd123];
	mul.wide.s32 	%rd124, %r1290, 8;
	add.s64 	%rd125, %rd2, %rd124;
	ld.global.f64 	%fd165, [%rd125];
	ld.global.f64 	%fd166, [%rd125+8000];
	ld.local.u32 	%r1291, [%rd123+4];
	mul.wide.s32 	%rd126, %r1291, 8;
	add.s64 	%rd127, %rd2, %rd126;
	ld.global.f64 	%fd167, [%rd127];
	ld.global.f64 	%fd168, [%rd127+8000];
	sub.f64 	%fd169, %fd165, %fd167;
	sub.f64 	%fd170, %fd166, %fd168;
	mul.f64 	%fd171, %fd170, %fd170;
	fma.rn.f64 	%fd172, %fd169, %fd169, %fd171;
	sqrt.rn.f64 	%fd173, %fd172;
	add.f64 	%fd349, %fd349, %fd173;
$L__BB0_152:
	setp.lt.s32 	%p89, %r1723, 1;
	mul.wide.s32 	%rd128, %r1723, 4;
	add.s64 	%rd129, %rd4, %rd128;
	ld.local.u32 	%r1292, [%rd129+-4];
	mul.wide.s32 	%rd130, %r1292, 8;
	add.s64 	%rd131, %rd2, %rd130;
	ld.global.f64 	%fd174, [%rd131];
	ld.global.f64 	%fd175, [%rd131+8000];
	ld.local.u32 	%r1293, [%rd4];
	mul.wide.s32 	%rd132, %r1293, 8;
	add.s64 	%rd133, %rd2, %rd132;
	ld.global.f64 	%fd176, [%rd133];
	ld.global.f64 	%fd177, [%rd133+8000];
	sub.f64 	%fd178, %fd174, %fd176;
	sub.f64 	%fd179, %fd175, %fd177;
	mul.f64 	%fd180, %fd179, %fd179;
	fma.rn.f64 	%fd181, %fd178, %fd178, %fd180;
	sqrt.rn.f64 	%fd182, %fd181;
	add.f64 	%fd350, %fd349, %fd182;
	@%p89 bra 	$L__BB0_155;
	mov.b32 	%r1724, 0;
	cvt.u32.u64 	%r1295, %rd5;
$L__BB0_154:
	mul.wide.u32 	%rd134, %r1724, 4;
	add.s64 	%rd135, %rd4, %rd134;
	ld.local.u32 	%r1296, [%rd135];
	mad.lo.s32 	%r1297, %r1723, %r1295, %r1724;
	mul.wide.s32 	%rd136, %r1297, 4;
	add.s64 	%rd137, %rd1, %rd136;
	st.global.u32 	[%rd137], %r1296;
	add.s32 	%r1724, %r1724, 1;
	ld.global.u32 	%r1723, [%rd2+16000];
	setp.lt.s32 	%p90, %r1724, %r1723;
	@%p90 bra 	$L__BB0_154;
$L__BB0_155:
	ld.param.u32 	%r1365, [_Z26kernel_simulated_annealingP7TSPDataPiPdim_param_3];
	cvta.to.global.u64 	%rd138, %rd19;
	shl.b64 	%rd139, %rd5, 3;
	add.s64 	%rd13, %rd138, %rd139;
	st.global.f64 	[%rd13], %fd350;
	setp.lt.s32 	%p91, %r1365, 1;
	@%p91 bra 	$L__BB0_180;
	mov.f64 	%fd351, 0d408F400000000000;
	mov.b32 	%r1731, 0;
$L__BB0_157:
	shr.u32 	%r1299, %r1389, 2;
	xor.b32  	%r1300, %r1299, %r1389;
	shl.b32 	%r1301, %r1385, 4;
	shl.b32 	%r1302, %r1300, 1;
	xor.b32  	%r1303, %r1302, %r1301;
	xor.b32  	%r1304, %r1303, %r1300;
	xor.b32  	%r667, %r1304, %r1385;
	add.s32 	%r1305, %r1705, %r667;
	add.s32 	%r1306, %r1305, 362437;
	ld.global.u32 	%r1742, [%rd2+16000];
	rem.u32 	%r669, %r1306, %r1742;
	shr.u32 	%r1307, %r1388, 2;
	xor.b32  	%r1308, %r1307, %r1388;
	shl.b32 	%r1309, %r667, 4;
	shl.b32 	%r1310, %r1308, 1;
	xor.b32  	%r1311, %r1310, %r1309;
	xor.b32  	%r1312, %r1311, %r1308;
	xor.b32  	%r670, %r1312, %r667;
	add.s32 	%r1313, %r1705, %r670;
	add.s32 	%r1314, %r1313, 724874;
	rem.u32 	%r1315, %r1314, %r1742;
	mul.wide.s32 	%rd140, %r669, 4;
	add.s64 	%rd141, %rd4, %rd140;
	mul.wide.s32 	%rd142, %r1315, 4;
	add.s64 	%rd14, %rd4, %rd142;
	ld.local.u32 	%r671, [%rd141];
	ld.local.u32 	%r1316, [%rd14];
	st.local.u32 	[%rd141], %r1316;
	st.local.u32 	[%rd14], %r671;
	setp.lt.s32 	%p92, %r1742, 2;
	mov.f64 	%fd361, 0d0000000000000000;
	@%p92 bra 	$L__BB0_169;
	add.s32 	%r672, %r1742, -1;
	setp.lt.u32 	%p93, %r1742, 9;
	mov.f64 	%fd361, 0d0000000000000000;
	mov.b32 	%r1734, 0;
	@%p93 bra 	$L__BB0_161;
	add.s64 	%rd202, %rd4, 16;
	ld.local.u32 	%r1318, [%rd4];
	mul.wide.s32 	%rd143, %r1318, 8;
	add.s64 	%rd144, %rd2, %rd143;
	ld.global.f64 	%fd353, [%rd144+8000];
	ld.global.f64 	%fd352, [%rd144];
	and.b32  	%r1319, %r672, -8;
	neg.s32 	%r1732, %r1319;
	mov.f64 	%fd361, 0d0000000000000000;
$L__BB0_160:
	.pragma "nounroll";
	and.b32  	%r1734, %r672, -8;
	ld.local.u32 	%r1320, [%rd202+-12];
	mul.wide.s32 	%rd145, %r1320, 8;
	add.s64 	%rd146, %rd2, %rd145;
	ld.global.f64 	%fd188, [%rd146];
	ld.global.f64 	%fd189, [%rd146+8000];
	sub.f64 	%fd190, %fd352, %fd188;
	sub.f64 	%fd191, %fd353, %fd189;
	mul.f64 	%fd192, %fd191, %fd191;
	fma.rn.f64 	%fd193, %fd190, %fd190, %fd192;
	sqrt.rn.f64 	%fd194, %fd193;
	add.f64 	%fd195, %fd361, %fd194;
	ld.local.v2.u32 	{%r1321, %r1322}, [%rd202+-8];
	mul.wide.s32 	%rd147, %r1321, 8;
	add.s64 	%rd148, %rd2, %rd147;
	ld.global.f64 	%fd196, [%rd148];
	ld.global.f64 	%fd197, [%rd148+8000];
	sub.f64 	%fd198, %fd188, %fd196;
	sub.f64 	%fd199, %fd189, %fd197;
	mul.f64 	%fd200, %fd199, %fd199;
	fma.rn.f64 	%fd201, %fd198, %fd198, %fd200;
	sqrt.rn.f64 	%fd202, %fd201;
	add.f64 	%fd203, %fd195, %fd202;
	mul.wide.s32 	%rd149, %r1322, 8;
	add.s64 	%rd150, %rd2, %rd149;
	ld.global.f64 	%fd204, [%rd150];
	ld.global.f64 	%fd205, [%rd150+8000];
	sub.f64 	%fd206, %fd196, %fd204;
	sub.f64 	%fd207, %fd197, %fd205;
	mul.f64 	%fd208, %fd207, %fd207;
	fma.rn.f64 	%fd209, %fd206, %fd206, %fd208;
	sqrt.rn.f64 	%fd210, %fd209;
	add.f64 	%fd211, %fd203, %fd210;
	ld.local.v4.u32 	{%r1323, %r1324, %r1325, %r1326}, [%rd202];
	mul.wide.s32 	%rd151, %r1323, 8;
	add.s64 	%rd152, %rd2, %rd151;
	ld.global.f64 	%fd212, [%rd152];
	ld.global.f64 	%fd213, [%rd152+8000];
	sub.f64 	%fd214, %fd204, %fd212;
	sub.f64 	%fd215, %fd205, %fd213;
	mul.f64 	%fd216, %fd215, %fd215;
	fma.rn.f64 	%fd217, %fd214, %fd214, %fd216;
	sqrt.rn.f64 	%fd218, %fd217;
	add.f64 	%fd219, %fd211, %fd218;
	mul.wide.s32 	%rd153, %r1324, 8;
	add.s64 	%rd154, %rd2, %rd153;
	ld.global.f64 	%fd220, [%rd154];
	ld.global.f64 	%fd221, [%rd154+8000];
	sub.f64 	%fd222, %fd212, %fd220;
	sub.f64 	%fd223, %fd213, %fd221;
	mul.f64 	%fd224, %fd223, %fd223;
	fma.rn.f64 	%fd225, %fd222, %fd222, %fd224;
	sqrt.rn.f64 	%fd226, %fd225;
	add.f64 	%fd227, %fd219, %fd226;
	mul.wide.s32 	%rd155, %r1325, 8;
	add.s64 	%rd156, %rd2, %rd155;
	ld.global.f64 	%fd228, [%rd156];
	ld.global.f64 	%fd229, [%rd156+8000];
	sub.f64 	%fd230, %fd220, %fd228;
	sub.f64 	%fd231, %fd221, %fd229;
	mul.f64 	%fd232, %fd231, %fd231;
	fma.rn.f64 	%fd233, %fd230, %fd230, %fd232;
	sqrt.rn.f64 	%fd234, %fd233;
	add.f64 	%fd235, %fd227, %fd234;
	mul.wide.s32 	%rd157, %r1326, 8;
	add.s64 	%rd158, %rd2, %rd157;
	ld.global.f64 	%fd236, [%rd158];
	ld.global.f64 	%fd237, [%rd158+8000];
	sub.f64 	%fd238, %fd228, %fd236;
	sub.f64 	%fd239, %fd229, %fd237;
	mul.f64 	%fd240, %fd239, %fd239;
	fma.rn.f64 	%fd241, %fd238, %fd238, %fd240;
	sqrt.rn.f64 	%fd242, %fd241;
	add.f64 	%fd243, %fd235, %fd242;
	ld.local.u32 	%r1327, [%rd202+16];
	mul.wide.s32 	%rd159, %r1327, 8;
	add.s64 	%rd160, %rd2, %rd159;
	ld.global.f64 	%fd352, [%rd160];
	ld.global.f64 	%fd353, [%rd160+8000];
	sub.f64 	%fd244, %fd236, %fd352;
	sub.f64 	%fd245, %fd237, %fd353;
	mul.f64 	%fd246, %fd245, %fd245;
	fma.rn.f64 	%fd247, %fd244, %fd244, %fd246;
	sqrt.rn.f64 	%fd248, %fd247;
	add.f64 	%fd361, %fd243, %fd248;
	add.s64 	%rd202, %rd202, 32;
	add.s32 	%r1732, %r1732, 8;
	setp.ne.s32 	%p94, %r1732, 0;
	@%p94 bra 	$L__BB0_160;
$L__BB0_161:
	and.b32  	%r678, %r672, 7;
	setp.eq.s32 	%p95, %r678, 0;
	@%p95 bra 	$L__BB0_169;
	setp.lt.u32 	%p96, %r678, 4;
	@%p96 bra 	$L__BB0_164;
	mul.wide.u32 	%rd161, %r1734, 4;
	add.s64 	%rd162, %rd4, %rd161;
	ld.local.u32 	%r1328, [%rd162];
	mul.wide.s32 	%rd163, %r1328, 8;
	add.s64 	%rd164, %rd2, %rd163;
	ld.global.f64 	%fd250, [%rd164];
	ld.global.f64 	%fd251, [%rd164+8000];
	ld.local.u32 	%r1329, [%rd162+4];
	mul.wide.s32 	%rd165, %r1329, 8;
	add.s64 	%rd166, %rd2, %rd165;
	ld.global.f64 	%fd252, [%rd166];
	ld.global.f64 	%fd253, [%rd166+8000];
	sub.f64 	%fd254, %fd250, %fd252;
	sub.f64 	%fd255, %fd251, %fd253;
	mul.f64 	%fd256, %fd255, %fd255;
	fma.rn.f64 	%fd257, %fd254, %fd254, %fd256;
	sqrt.rn.f64 	%fd258, %fd257;
	add.f64 	%fd259, %fd361, %fd258;
	ld.local.u32 	%r1330, [%rd162+8];
	mul.wide.s32 	%rd167, %r1330, 8;
	add.s64 	%rd168, %rd2, %rd167;
	ld.global.f64 	%fd260, [%rd168];
	ld.global.f64 	%fd261, [%rd168+8000];
	sub.f64 	%fd262, %fd252, %fd260;
	sub.f64 	%fd263, %fd253, %fd261;
	mul.f64 	%fd264, %fd263, %fd263;
	fma.rn.f64 	%fd265, %fd262, %fd262, %fd264;
	sqrt.rn.f64 	%fd266, %fd265;
	add.f64 	%fd267, %fd259, %fd266;
	ld.local.u32 	%r1331, [%rd162+12];
	mul.wide.s32 	%rd169, %r1331, 8;
	add.s64 	%rd170, %rd2, %rd169;
	ld.global.f64 	%fd268, [%rd170];
	ld.global.f64 	%fd269, [%rd170+8000];
	sub.f64 	%fd270, %fd260, %fd268;
	sub.f64 	%fd271, %fd261, %fd269;
	mul.f64 	%fd272, %fd271, %fd271;
	fma.rn.f64 	%fd273, %fd270, %fd270, %fd272;
	sqrt.rn.f64 	%fd274, %fd273;
	add.f64 	%fd275, %fd267, %fd274;
	add.s32 	%r1734, %r1734, 4;
	ld.local.u32 	%r1332, [%rd162+16];
	mul.wide.s32 	%rd171, %r1332, 8;
	add.s64 	%rd172, %rd2, %rd171;
	ld.global.f64 	%fd276, [%rd172];
	ld.global.f64 	%fd277, [%rd172+8000];
	sub.f64 	%fd278, %fd268, %fd276;
	sub.f64 	%fd279, %fd269, %fd277;
	mul.f64 	%fd280, %fd279, %fd279;
	fma.rn.f64 	%fd281, %fd278, %fd278, %fd280;
	sqrt.rn.f64 	%fd282, %fd281;
	add.f64 	%fd361, %fd275, %fd282;
$L__BB0_164:
	and.b32  	%r681, %r672, 3;
	setp.eq.s32 	%p97, %r681, 0;
	@%p97 bra 	$L__BB0_169;
	setp.eq.s32 	%p98, %r681, 1;
	@%p98 bra 	$L__BB0_167;
	mul.wide.u32 	%rd173, %r1734, 4;
	add.s64 	%rd174, %rd4, %rd173;
	ld.local.u32 	%r1333, [%rd174];
	mul.wide.s32 	%rd175, %r1333, 8;
	add.s64 	%rd176, %rd2, %rd175;
	ld.global.f64 	%fd284, [%rd176];
	ld.global.f64 	%fd285, [%rd176+8000];
	ld.local.u32 	%r1334, [%rd174+4];
	mul.wide.s32 	%rd177, %r1334, 8;
	add.s64 	%rd178, %rd2, %rd177;
	ld.global.f64 	%fd286, [%rd178];
	ld.global.f64 	%fd287, [%rd178+8000];
	sub.f64 	%fd288, %fd284, %fd286;
	sub.f64 	%fd289, %fd285, %fd287;
	mul.f64 	%fd290, %fd289, %fd289;
	fma.rn.f64 	%fd291, %fd288, %fd288, %fd290;
	sqrt.rn.f64 	%fd292, %fd291;
	add.f64 	%fd293, %fd361, %fd292;
	add.s32 	%r1734, %r1734, 2;
	ld.local.u32 	%r1335, [%rd174+8];
	mul.wide.s32 	%rd179, %r1335, 8;
	add.s64 	%rd180, %rd2, %rd179;
	ld.global.f64 	%fd294, [%rd180];
	ld.global.f64 	%fd295, [%rd180+8000];
	sub.f64 	%fd296, %fd286, %fd294;
	sub.f64 	%fd297, %fd287, %fd295;
	mul.f64 	%fd298, %fd297, %fd297;
	fma.rn.f64 	%fd299, %fd296, %fd296, %fd298;
	sqrt.rn.f64 	%fd300, %fd299;
	add.f64 	%fd361, %fd293, %fd300;
$L__BB0_167:
	and.b32  	%r1336, %r672, 1;
	setp.eq.b32 	%p99, %r1336, 1;
	not.pred 	%p100, %p99;
	@%p100 bra 	$L__BB0_169;
	mul.wide.u32 	%rd181, %r1734, 4;
	add.s64 	%rd182, %rd4, %rd181;
	ld.local.u32 	%r1337, [%rd182];
	mul.wide.s32 	%rd183, %r1337, 8;
	add.s64 	%rd184, %rd2, %rd183;
	ld.global.f64 	%fd301, [%rd184];
	ld.global.f64 	%fd302, [%rd184+8000];
	ld.local.u32 	%r1338, [%rd182+4];
	mul.wide.s32 	%rd185, %r1338, 8;
	add.s64 	%rd186, %rd2, %rd185;
	ld.global.f64 	%fd303, [%rd186];
	ld.global.f64 	%fd304, [%rd186+8000];
	sub.f64 	%fd305, %fd301, %fd303;
	sub.f64 	%fd306, %fd302, %fd304;
	mul.f64 	%fd307, %fd306, %fd306;
	fma.rn.f64 	%fd308, %fd305, %fd305, %fd307;
	sqrt.rn.f64 	%fd309, %fd308;
	add.f64 	%fd361, %fd361, %fd309;
$L__BB0_169:
	add.s32 	%r1736, %r1705, 724874;
	mul.wide.s32 	%rd187, %r1742, 4;
	add.s64 	%rd188, %rd4, %rd187;
	ld.local.u32 	%r1339, [%rd188+-4];
	mul.wide.s32 	%rd189, %r1339, 8;
	add.s64 	%rd190, %rd2, %rd189;
	ld.global.f64 	%fd310, [%rd190];
	ld.global.f64 	%fd311, [%rd190+8000];
	ld.local.u32 	%r1340, [%rd4];
	mul.wide.s32 	%rd191, %r1340, 8;
	add.s64 	%rd192, %rd2, %rd191;
	ld.global.f64 	%fd312, [%rd192];
	ld.global.f64 	%fd313, [%rd192+8000];
	sub.f64 	%fd314, %fd310, %fd312;
	sub.f64 	%fd315, %fd311, %fd313;
	mul.f64 	%fd316, %fd315, %fd315;
	fma.rn.f64 	%fd317, %fd314, %fd314, %fd316;
	sqrt.rn.f64 	%fd318, %fd317;
	add.f64 	%fd40, %fd361, %fd318;
	setp.lt.f64 	%p101, %fd40, %fd350;
	mov.u32 	%r1737, %r670;
	mov.u32 	%r1746, %r667;
	mov.u32 	%r1747, %r1385;
	mov.u32 	%r1388, %r1386;
	@%p101 bra 	$L__BB0_174;
	sub.f64 	%fd319, %fd350, %fd40;
	div.rn.f64 	%fd41, %fd319, %fd351;
	fma.rn.f64 	%fd320, %fd41, 0d3FF71547652B82FE, 0d4338000000000000;
	{
	.reg .b32 %temp; 
	mov.b64 	{%r685, %temp}, %fd320;
	}
	mov.f64 	%fd321, 0dC338000000000000;
	add.rn.f64 	%fd322, %fd320, %fd321;
	fma.rn.f64 	%fd323, %fd322, 0dBFE62E42FEFA39EF, %fd41;
	fma.rn.f64 	%fd324, %fd322, 0dBC7ABC9E3B39803F, %fd323;
	fma.rn.f64 	%fd325, %fd324, 0d3E5ADE1569CE2BDF, 0d3E928AF3FCA213EA;
	fma.rn.f64 	%fd326, %fd325, %fd324, 0d3EC71DEE62401315;
	fma.rn.f64 	%fd327, %fd326, %fd324, 0d3EFA01997C89EB71;
	fma.rn.f64 	%fd328, %fd327, %fd324, 0d3F2A01A014761F65;
	fma.rn.f64 	%fd329, %fd328, %fd324, 0d3F56C16C1852B7AF;
	fma.rn.f64 	%fd330, %fd329, %fd324, 0d3F81111111122322;
	fma.rn.f64 	%fd331, %fd330, %fd324, 0d3FA55555555502A1;
	fma.rn.f64 	%fd332, %fd331, %fd324, 0d3FC5555555555511;
	fma.rn.f64 	%fd333, %fd332, %fd324, 0d3FE000000000000B;
	fma.rn.f64 	%fd334, %fd333, %fd324, 0d3FF0000000000000;
	fma.rn.f64 	%fd335, %fd334, %fd324, 0d3FF0000000000000;
	{
	.reg .b32 %temp; 
	mov.b64 	{%r686, %temp}, %fd335;
	}
	{
	.reg .b32 %temp; 
	mov.b64 	{%temp, %r687}, %fd335;
	}
	shl.b32 	%r1341, %r685, 20;
	add.s32 	%r1342, %r1341, %r687;
	mov.b64 	%fd362, {%r686, %r1342};
	{
	.reg .b32 %temp; 
	mov.b64 	{%temp, %r1343}, %fd41;
	}
	mov.b32 	%f2, %r1343;
	abs.f32 	%f1, %f2;
	setp.lt.f32 	%p102, %f1, 0f4086232B;
	@%p102 bra 	$L__BB0_173;
	setp.lt.f64 	%p103, %fd41, 0d0000000000000000;
	add.f64 	%fd336, %fd41, 0d7FF0000000000000;
	selp.f64 	%fd362, 0d0000000000000000, %fd336, %p103;
	setp.geu.f32 	%p104, %f1, 0f40874800;
	@%p104 bra 	$L__BB0_173;
	shr.u32 	%r1344, %r685, 31;
	add.s32 	%r1345, %r685, %r1344;
	shr.s32 	%r1346, %r1345, 1;
	shl.b32 	%r1347, %r1346, 20;
	add.s32 	%r1348, %r687, %r1347;
	mov.b64 	%fd337, {%r686, %r1348};
	sub.s32 	%r1349, %r685, %r1346;
	shl.b32 	%r1350, %r1349, 20;
	add.s32 	%r1351, %r1350, 1072693248;
	mov.b32 	%r1352, 0;
	mov.b64 	%fd338, {%r1352, %r1351};
	mul.f64 	%fd362, %fd338, %fd337;
$L__BB0_173:
	shr.u32 	%r1353, %r1387, 2;
	xor.b32  	%r1354, %r1353, %r1387;
	shl.b32 	%r1355, %r670, 4;
	shl.b32 	%r1356, %r1354, 1;
	xor.b32  	%r1357, %r1356, %r1355;
	xor.b32  	%r1358, %r1357, %r1354;
	xor.b32  	%r1737, %r1358, %r670;
	add.s32 	%r1736, %r1705, 1087311;
	add.s32 	%r1359, %r1737, %r1736;
	cvt.rn.f32.u32 	%f3, %r1359;
	fma.rn.f32 	%f4, %f3, 0f2F800000, 0f2F000000;
	cvt.f64.f32 	%fd339, %f4;
	setp.leu.f64 	%p105, %fd362, %fd339;
	mov.u32 	%r1746, %r670;
	mov.u32 	%r1747, %r667;
	mov.u32 	%r1388, %r1385;
	mov.u32 	%r1387, %r1386;
	@%p105 bra 	$L__BB0_178;
$L__BB0_174:
	setp.lt.s32 	%p106, %r1742, 1;
	@%p106 bra 	$L__BB0_177;
	mov.b32 	%r1743, 0;
$L__BB0_176:
	ld.param.u64 	%rd200, [_Z26kernel_simulated_annealingP7TSPDataPiPdim_param_1];
	cvt.u32.u64 	%r1362, %rd5;
	mul.wide.u32 	%rd195, %r1743, 4;
	add.s64 	%rd196, %rd4, %rd195;
	ld.local.u32 	%r1363, [%rd196];
	mad.lo.s32 	%r1364, %r1742, %r1362, %r1743;
	cvta.to.global.u64 	%rd197, %rd200;
	mul.wide.s32 	%rd198, %r1364, 4;
	add.s64 	%rd199, %rd197, %rd198;
	st.global.u32 	[%rd199], %r1363;
	add.s32 	%r1743, %r1743, 1;
	ld.global.u32 	%r1742, [%rd2+16000];
	setp.lt.s32 	%p107, %r1743, %r1742;
	@%p107 bra 	$L__BB0_176;
$L__BB0_177:
	st.global.f64 	[%rd13], %fd40;
	mov.u32 	%r1705, %r1736;
	mov.u32 	%r1389, %r1387;
	mov.f64 	%fd350, %fd40;
	bra.uni 	$L__BB0_179;
$L__BB0_178:
	mul.wide.s32 	%rd193, %r669, 4;
	add.s64 	%rd194, %rd4, %rd193;
	ld.local.u32 	%r1360, [%rd194];
	st.local.u32 	[%rd194], %r671;
	st.local.u32 	[%rd14], %r1360;
	mov.u32 	%r1705, %r1736;
	mov.u32 	%r1746, %r670;
	mov.u32 	%r1747, %r667;
	mov.u32 	%r1388, %r1385;
	mov.u32 	%r1389, %r1386;
$L__BB0_179:
	ld.param.u32 	%r1366, [_Z26kernel_simulated_annealingP7TSPDataPiPdim_param_3];
	mul.f64 	%fd351, %fd351, 0d3FEFD70A3D70A3D7;
	add.s32 	%r1731, %r1731, 1;
	setp.ne.s32 	%p108, %r1731, %r1366;
	mov.u32 	%r1385, %r1737;
	mov.u32 	%r1386, %r1746;
	mov.u32 	%r1387, %r1747;
	@%p108 bra 	$L__BB0_157;
$L__BB0_180:
	ret;

}


// ===== COMPILED SASS (sm_100) =====

	.target	sm_100

	.elftype	@"ET_EXEC"


//--------------------- .note.nv.tkinfo           --------------------------
	.section	.note.nv.tkinfo,"",@"SHT_NOTE"
	.sectionflags	@"SHF_NOTE_NV_TKINFO"
	.tkinfo
        /*0018*/ 	.word	0x00000002
        /*0030*/ 	.string	""
        /*0030*/ 	.string	"ptxas"
        /*0030*/ 	.string	"Cuda compilation tools, release 13.0, V13.0.88"
        /*0030*/ 	.string	"Build cuda_13.0.r13.0/compiler.36424714_0"
        /*0030*/ 	.string	"-arch sm_100 -m 64 "



//--------------------- .note.nv.cuinfo           --------------------------
	.section	.note.nv.cuinfo,"",@"SHT_NOTE"
	.sectionflags	@"SHF_NOTE_NV_CUINFO"
        /*0018*/ 	.short	0x0002
        /*001a*/ 	.short	0x0064
        /*001c*/ 	.short	0x0082
	.zero		2


//--------------------- .nv.info                  --------------------------
	.section	.nv.info,"",@"SHT_CUDA_INFO"
	.align	4


	//----- nvinfo : EIATTR_REGCOUNT
	.align		4
        /*0000*/ 	.byte	0x04, 0x2f
        /*0002*/ 	.short	(.L_10 - .L_9)
	.align		4
.L_9:
        /*0004*/ 	.word	index@(_Z26kernel_simulated_annealingP7TSPDataPiPdim)
        /*0008*/ 	.word	0x00000035


	//----- nvinfo : EIATTR_FRAME_SIZE
	.align		4
.L_10:
        /*000c*/ 	.byte	0x04, 0x11
        /*000e*/ 	.short	(.L_12 - .L_11)
	.align		4
.L_11:
        /*0010*/ 	.word	index@($__internal_1_$__cuda_sm20_dsqrt_rn_f64_mediumpath_v1)
        /*0014*/ 	.word	0x00000fd0


	//----- nvinfo : EIATTR_FRAME_SIZE
	.align		4
.L_12:
        /*0018*/ 	.byte	0x04, 0x11
        /*001a*/ 	.short	(.L_14 - .L_13)
	.align		4
.L_13:
        /*001c*/ 	.word	index@($__internal_0_$__cuda_sm20_div_rn_f64_full)
        /*0020*/ 	.word	0x00000fd0


	//----- nvinfo : EIATTR_FRAME_SIZE
	.align		4
.L_14:
        /*0024*/ 	.byte	0x04, 0x11
        /*0026*/ 	.short	(.L_16 - .L_15)
	.align		4
.L_15:
        /*0028*/ 	.word	index@(_Z26kernel_simulated_annealingP7TSPDataPiPdim)
        /*002c*/ 	.word	0x00000fd0


	//----- nvinfo : EIATTR_MIN_STACK_SIZE
	.align		4
.L_16:
        /*0030*/ 	.byte	0x04, 0x12
        /*0032*/ 	.short	(.L_18 - .L_17)
	.align		4
.L_17:
        /*0034*/ 	.word	index@(_Z26kernel_simulated_annealingP7TSPDataPiPdim)
        /*0038*/ 	.word	0x00000fd0
.L_18:


//--------------------- .nv.compat                --------------------------
	.section	.nv.compat,"",@"SHT_CUDA_COMPAT_INFO"
	.align	4
        /*0000*/ 	.byte	0x02, 0x09, 0x00, 0x00, 0x02, 0x02, 0x01, 0x00, 0x02, 0x05, 0x05, 0x00, 0x03, 0x07, 0x01, 0x01
        /*0010*/ 	.byte	0x02, 0x03, 0x00, 0x00, 0x02, 0x06, 0x01, 0x00, 0x04, 0x0b, 0x08, 0x00, 0x01, 0x00, 0x00, 0x00
        /*0020*/ 	.byte	0x00, 0x00, 0x00, 0x00


//--------------------- .nv.info._Z26kernel_simulated_annealingP7TSPDataPiPdim --------------------------
	.section	.nv.info._Z26kernel_simulated_annealingP7TSPDataPiPdim,"",@"SHT_CUDA_INFO"
	.sectionflags	@""
	.align	4


	//----- nvinfo : EIATTR_CUDA_API_VERSION
	.align		4
        /*0000*/ 	.byte	0x04, 0x37
        /*0002*/ 	.short	(.L_20 - .L_19)
.L_19:
        /*0004*/ 	.word	0x00000082


	//----- nvinfo : EIATTR_KPARAM_INFO
	.align		4
.L_20:
        /*0008*/ 	.byte	0x04, 0x17
        /*000a*/ 	.short	(.L_22 - .L_21)
.L_21:
        /*000c*/ 	.word	0x00000000
        /*0010*/ 	.short	0x0004
        /*0012*/ 	.short	0x0020
        /*0014*/ 	.byte	0x00, 0xf0, 0x21, 0x00


	//----- nvinfo : EIATTR_KPARAM_INFO
	.align		4
.L_22:
        /*0018*/ 	.byte	0x04, 0x17
        /*001a*/ 	.short	(.L_24 - .L_23)
.L_23:
        /*001c*/ 	.word	0x00000000
        /*0020*/ 	.short	0x0003
        /*0022*/ 	.short	0x0018
        /*0024*/ 	.byte	0x00, 0xf0, 0x11, 0x00


	//----- nvinfo : EIATTR_KPARAM_INFO
	.align		4
.L_24:
        /*0028*/ 	.byte	0x04, 0x17
        /*002a*/ 	.short	(.L_26 - .L_25)
.L_25:
        /*002c*/ 	.word	0x00000000
        /*0030*/ 	.short	0x0002
        /*0032*/ 	.short	0x0010
        /*0034*/ 	.byte	0x00, 0xf5, 0x21, 0x00


	//----- nvinfo : EIATTR_KPARAM_INFO
	.align		4
.L_26:
        /*0038*/ 	.byte	0x04, 0x17
        /*003a*/ 	.short	(.L_28 - .L_27)
.L_27:
        /*003c*/ 	.word	0x00000000
        /*0040*/ 	.short	0x0001
        /*0042*/ 	.short	0x0008
        /*0044*/ 	.byte	0x00, 0xf5, 0x21, 0x00


	//----- nvinfo : EIATTR_KPARAM_INFO
	.align		4
.L_28:
        /*0048*/ 	.byte	0x04, 0x17
        /*004a*/ 	.short	(.L_30 - .L_29)
.L_29:
        /*004c*/ 	.word	0x00000000
        /*0050*/ 	.short	0x0000
        /*0052*/ 	.short	0x0000
        /*0054*/ 	.byte	0x00, 0xf5, 0x21, 0x00


	//----- nvinfo : EIATTR_SPARSE_MMA_MASK
	.align		4
.L_30:
        /*0058*/ 	.byte	0x03, 0x50
        /*005a*/ 	.short	0x0000


	//----- nvinfo : EIATTR_MAXREG_COUNT
	.align		4
        /*005c*/ 	.byte	0x03, 0x1b
        /*005e*/ 	.short	0x00ff


	//----- nvinfo : EIATTR_MERCURY_ISA_VERSION
	.align		4
        /*0060*/ 	.byte	0x03, 0x5f
        /*0062*/ 	.short	0x0101


	//----- nvinfo : EIATTR_VRC_CTA_INIT_COUNT
	.align		4
        /*0064*/ 	.byte	0x02, 0x4a
	.zero		1
	.zero		1


	//----- nvinfo : EIATTR_EXIT_INSTR_OFFSETS
	.align		4
        /*0068*/ 	.byte	0x04, 0x1c
        /*006a*/ 	.short	(.L_32 - .L_31)


	//   ....[0]....
.L_31:
        /*006c*/ 	.word	0x00006cd0


	//   ....[1]....
        /*0070*/ 	.word	0x00009e00


	//----- nvinfo : EIATTR_CRS_STACK_SIZE
	.align		4
.L_32:
        /*0074*/ 	.byte	0x04, 0x1e
        /*0076*/ 	.short	(.L_34 - .L_33)
.L_33:
        /*0078*/ 	.word	0x00000000


	//----- nvinfo : EIATTR_CBANK_PARAM_SIZE
	.align		4
.L_34:
        /*007c*/ 	.byte	0x03, 0x19
        /*007e*/ 	.short	0x0028


	//----- nvinfo : EIATTR_PARAM_CBANK
	.align		4
        /*0080*/ 	.byte	0x04, 0x0a
        /*0082*/ 	.short	(.L_36 - .L_35)
	.align		4
.L_35:
        /*0084*/ 	.word	index@(.nv.constant0._Z26kernel_simulated_annealingP7TSPDataPiPdim)
        /*0088*/ 	.short	0x0380
        /*008a*/ 	.short	0x0028


	//----- nvinfo : EIATTR_SW_WAR
	.align		4
.L_36:
        /*008c*/ 	.byte	0x04, 0x36
        /*008e*/ 	.short	(.L_38 - .L_37)
.L_37:
        /*0090*/ 	.word	0x00000008
.L_38:


//--------------------- .nv.callgraph             --------------------------
	.section	.nv.callgraph,"",@"SHT_CUDA_CALLGRAPH"
	.align	4
	.sectionentsize	8
	.align		4
        /*0000*/ 	.word	0x00000000
	.align		4
        /*0004*/ 	.word	0xffffffff
	.align		4
        /*0008*/ 	.word	0x00000000
	.align		4
        /*000c*/ 	.word	0xfffffffe
	.align		4
        /*0010*/ 	.word	0x00000000
	.align		4
        /*0014*/ 	.word	0xfffffffd
	.align		4
        /*0018*/ 	.word	0x00000000
	.align		4
        /*001c*/ 	.word	0xfffffffc


//--------------------- .nv.constant4             --------------------------
	.section	.nv.constant4,"a",@progbits
	.align	8
	.align		8
.nv.constant4:
        /*0000*/ 	.dword	precalc_xorwow_matrix
	.align		8
        /*0008*/ 	.dword	precalc_xorwow_offset_matrix
	.align		8
        /*0010*/ 	.dword	mrg32k3aM1
	.align		8
        /*0018*/ 	.dword	mrg32k3aM2
	.align		8
        /*0020*/ 	.dword	mrg32k3aM1SubSeq
	.align		8
        /*0028*/ 	.dword	mrg32k3aM2SubSeq
	.align		8
        /*0030*/ 	.dword	mrg32k3aM1Seq
	.align		8
        /*0038*/ 	.dword	mrg32k3aM2Seq


//--------------------- .nv.constant3             --------------------------
	.section	.nv.constant3,"a",@progbits
	.align	8
.nv.constant3:
	.type		__cr_lgamma_table,@object
	.size		__cr_lgamma_table,(.L_8 - __cr_lgamma_table)
__cr_lgamma_table:
        /*0000*/ 	.byte	0x00, 0x00, 0x00, 0x00, 0x00, 0x00, 0x00, 0x00, 0x00, 0x00, 0x00, 0x00, 0x00, 0x00, 0x00, 0x00
        /*0010*/ 	.byte	0xef, 0x39, 0xfa, 0xfe, 0x42, 0x2e, 0xe6, 0x3f, 0x02, 0x20, 0x2a, 0xfa, 0x0b, 0xab, 0xfc, 0x3f
        /*0020*/ 	.byte	0xf9, 0x2c, 0x92, 0x7c, 0xa7, 0x6c, 0x09, 0x40, 0xc9, 0x79, 0x44, 0x3c, 0x64, 0x26, 0x13, 0x40
        /*0030*/ 	.byte	0xca, 0x01, 0xcf, 0x3a, 0x27, 0x51, 0x1a, 0x40, 0x30, 0xcc, 0x2d, 0xf3, 0xe1, 0x0c, 0x21, 0x40
        /*0040*/ 	.byte	0x0d, 0xb7, 0xfc, 0x82, 0x8e, 0x35, 0x25, 0x40
.L_8:


//--------------------- .text._Z26kernel_simulated_annealingP7TSPDataPiPdim --------------------------
	.section	.text._Z26kernel_simulated_annealingP7TSPDataPiPdim,"ax",@progbits
	.align	128
        .global         _Z26kernel_simulated_annealingP7TSPDataPiPdim
        .type           _Z26kernel_simulated_annealingP7TSPDataPiPdim,@function
        .size           _Z26kernel_simulated_annealingP7TSPDataPiPdim,(.L_x_123 - _Z26kernel_simulated_annealingP7TSPDataPiPdim)
        .other          _Z26kernel_simulated_annealingP7TSPDataPiPdim,@"STO_CUDA_ENTRY STV_DEFAULT"
_Z26kernel_simulated_annealingP7TSPDataPiPdim:
.text._Z26kernel_simulated_annealingP7TSPDataPiPdim:
[----:B------:R-:W0:Y:S08]  /*0000*/  LDC R1, c[0x0][0x37c] ;  /* 0x0000df00ff017b82 */ /* 0x000e300000000800 */
[----:B------:R-:W1:Y:S01]  /*0010*/  LDC.64 R2, c[0x0][0x3a0] ;  /* 0x0000e800ff027b82 */ /* 0x000e620000000a00 */
[----:B------:R-:W2:Y:S01]  /*0020*/  S2R R9, SR_TID.X ;  /* 0x0000000000097919 */ /* 0x000ea20000002100 */
[----:B0-----:R-:W-:Y:S01]  /*0030*/  VIADD R1, R1, 0xfffff030 ;  /* 0xfffff03001017836 */ /* 0x001fe20000000000 */
[----:B------:R-:W0:Y:S01]  /*0040*/  LDCU.64 UR6, c[0x0][0x358] ;  /* 0x00006b00ff0677ac */ /* 0x000e220008000a00 */
[----:B------:R-:W-:Y:S04]  /*0050*/  BSSY.RECONVERGENT B0, `(.L_x_0) ;  /* 0x0000263000007945 */ /* 0x000fe80003800200 */
[----:B------:R-:W2:Y:S08]  /*0060*/  S2UR UR4, SR_CTAID.X ;  /* 0x00000000000479c3 */ /* 0x000eb00000002500 */
[----:B------:R-:W2:Y:S01]  /*0070*/  LDC R8, c[0x0][0x360] ;  /* 0x0000d800ff087b82 */ /* 0x000ea20000000800 */
[----:B-1----:R-:W-:-:S02]  /*0080*/  LOP3.LUT R0, R2, 0xaad26b49, RZ, 0x3c, !PT ;  /* 0xaad26b4902007812 */ /* 0x002fc400078e3cff */
[----:B------:R-:W-:-:S03]  /*0090*/  LOP3.LUT R2, R3, 0xf7dcefdd, RZ, 0x3c, !PT ;  /* 0xf7dcefdd03027812 */ /* 0x000fc600078e3cff */
[----:B------:R-:W-:Y:S02]  /*00a0*/  IMAD R0, R0, 0x4182bed5, RZ ;  /* 0x4182bed500007824 */ /* 0x000fe400078e02ff */
[----:B------:R-:W-:Y:S02]  /*00b0*/  IMAD R3, R2, -0x658354e5, RZ ;  /* 0x9a7cab1b02037824 */ /* 0x000fe400078e02ff */
[C---:B------:R-:W-:Y:S01]  /*00c0*/  VIADD R5, R0.reuse, 0x75bcd15 ;  /* 0x075bcd1500057836 */ /* 0x040fe20000000000 */
[C---:B------:R-:W-:Y:S01]  /*00d0*/  LOP3.LUT R6, R0.reuse, 0x159a55e5, RZ, 0x3c, !PT ;  /* 0x159a55e500067812 */ /* 0x040fe200078e3cff */
[C---:B------:R-:W-:Y:S01]  /*00e0*/  VIADD R7, R3.reuse, 0x1f123bb5 ;  /* 0x1f123bb503077836 */ /* 0x040fe20000000000 */
[----:B------:R-:W-:Y:S02]  /*00f0*/  LOP3.LUT R2, R3, 0x5491333, RZ, 0x3c, !PT ;  /* 0x0549133303027812 */ /* 0x000fe400078e3cff */
[C---:B------:R-:W-:Y:S01]  /*0100*/  IADD3 R4, PT, PT, R0.reuse, 0x64f0c9, R3 ;  /* 0x0064f0c900047810 */ /* 0x040fe20007ffe003 */
[----:B------:R-:W-:-:S02]  /*0110*/  VIADD R3, R0, 0x583f19 ;  /* 0x00583f1900037836 */ /* 0x000fc40000000000 */
[----:B--2---:R-:W-:Y:S02]  /*0120*/  IMAD R0, R8, UR4, R9 ;  /* 0x0000000408007c24 */ /* 0x004fe4000f8e0209 */
[----:B------:R1:W-:Y:S03]  /*0130*/  STL.128 [R1], R4 ;  /* 0x0000000401007387 */ /* 0x0003e60000100c00 */
[----:B------:R-:W-:Y:S01]  /*0140*/  ISETP.NE.AND P0, PT, R0, RZ, PT ;  /* 0x000000ff0000720c */ /* 0x000fe20003f05270 */
[----:B------:R1:W-:Y:S01]  /*0150*/  STL.64 [R1+0x10], R2 ;  /* 0x0000100201007387 */ /* 0x0003e20000100a00 */
[----:B------:R-:W-:-:S11]  /*0160*/  SHF.R.S32.HI R11, RZ, 0x1f, R0 ;  /* 0x0000001fff0b7819 */ /* 0x000fd60000011400 */
[----:B01----:R-:W-:Y:S05]  /*0170*/  @!P0 BRA `(.L_x_1) ;  /* 0x0000002400408947 */ /* 0x003fea0003800000 */
[----:B------:R-:W-:Y:S02]  /*0180*/  IMAD.MOV.U32 R10, RZ, RZ, RZ ;  /* 0x000000ffff0a7224 */ /* 0x000fe400078e00ff */
[----:B------:R-:W-:Y:S02]  /*0190*/  IMAD.MOV.U32 R12, RZ, RZ, R0 ;  /* 0x000000ffff0c7224 */ /* 0x000fe400078e0000 */
[----:B------:R-:W-:-:S07]  /*01a0*/  IMAD.MOV.U32 R13, RZ, RZ, R11 ;  /* 0x000000ffff0d7224 */ /* 0x000fce00078e000b */
.L_x_10:
[----:B------:R-:W-:Y:S01]  /*01b0*/  LOP3.LUT R27, R12, 0x3, RZ, 0xc0, !PT ;  /* 0x000000030c1b7812 */ /* 0x000fe200078ec0ff */
[----:B------:R-:W-:Y:S03]  /*01c0*/  BSSY.RECONVERGENT B1, `(.L_x_2) ;  /* 0x0000245000017945 */ /* 0x000fe60003800200 */
[----:B------:R-:W-:-:S04]  /*01d0*/  ISETP.NE.U32.AND P0, PT, R27, RZ, PT ;  /* 0x000000ff1b00720c */ /* 0x000fc80003f05070 */
[----:B------:R-:W-:-:S13]  /*01e0*/  ISETP.NE.AND.EX P0, PT, RZ, RZ, PT, P0 ;  /* 0x000000ffff00720c */ /* 0x000fda0003f05300 */
[----:B012---:R-:W-:Y:S05]  /*01f0*/  @!P0 BRA `(.L_x_3) ;  /* 0x0000002400048947 */ /* 0x007fea0003800000 */
[----:B------:R-:W0:Y:S01]  /*0200*/  LDC.64 R8, c[0x4][RZ] ;  /* 0x01000000ff087b82 */ /* 0x000e220000000a00 */
[----:B------:R-:W-:Y:S01]  /*0210*/  IMAD.MOV.U32 R16, RZ, RZ, RZ ;  /* 0x000000ffff107224 */ /* 0x000fe200078e00ff */
[----:B------:R-:W-:Y:S02]  /*0220*/  CS2R R2, SRZ ;  /* 0x0000000000027805 */ /* 0x000fe4000001ff00 */
[----:B------:R-:W-:Y:S01]  /*0230*/  CS2R R6, SRZ ;  /* 0x0000000000067805 */ /* 0x000fe2000001ff00 */
[----:B------:R-:W-:Y:S02]  /*0240*/  IMAD.MOV.U32 R5, RZ, RZ, RZ ;  /* 0x000000ffff057224 */ /* 0x000fe400078e00ff */
[----:B0-----:R-:W-:-:S07]  /*0250*/  IMAD.WIDE.U32 R8, R10, 0xc80, R8 ;  /* 0x00000c800a087825 */ /* 0x001fce00078e0008 */
.L_x_5:
[----:B------:R-:W-:-:S06]  /*0260*/  LEA R17, R16, R1, 0x2 ;  /* 0x0000000110117211 */ /* 0x000fcc00078e10ff */
[----:B------:R-:W5:Y:S01]  /*0270*/  LDL R17, [R17+0x4] ;  /* 0x0000040011117983 */ /* 0x000f620000100800 */
[----:B------:R-:W-:Y:S01]  /*0280*/  IMAD.SHL.U32 R18, R16, 0x20, RZ ;  /* 0x0000002010127824 */ /* 0x000fe200078e00ff */
[----:B------:R-:W-:-:S06]  /*0290*/  UMOV UR4, URZ ;  /* 0x000000ff00047c82 */ /* 0x000fcc0008000000 */
.L_x_4:
[----:B-----5:R-:W-:Y:S01]  /*02a0*/  SHF.R.U32.HI R35, RZ, UR4, R17 ;  /* 0x00000004ff237c19 */ /* 0x020fe20008011611 */
[----:B------:R-:W-:-:S03]  /*02b0*/  VIADD R14, R18, UR4 ;  /* 0x00000004120e7c36 */ /* 0x000fc60008000000 */
[----:B------:R-:W-:-:S04]  /*02c0*/  LOP3.LUT R15, R35, 0x1, RZ, 0xc0, !PT ;  /* 0x00000001230f7812 */ /* 0x000fc800078ec0ff */
[----:B------:R-:W-:Y:S01]  /*02d0*/  ISETP.NE.U32.AND P0, PT, R15, 0x1, PT ;  /* 0x000000010f00780c */ /* 0x000fe20003f05070 */
[----:B------:R-:W-:-:S03]  /*02e0*/  IMAD R15, R14, 0x5, RZ ;  /* 0x000000050e0f7824 */ /* 0x000fc600078e02ff */
[----:B------:R-:W-:Y:S01]  /*02f0*/  R2P PR, R35, 0x7e ;  /* 0x0000007e23007804 */ /* 0x000fe20000000000 */
[----:B------:R-:W-:-:S08]  /*0300*/  IMAD.WIDE.U32 R14, R15, 0x4, R8 ;  /* 0x000000040f0e7825 */ /* 0x000fd000078e0008 */
[----:B------:R-:W2:Y:S04]  /*0310*/  @!P0 LDG.E R24, desc[UR6][R14.64+0x10] ;  /* 0x000010060e188981 */ /* 0x000ea8000c1e1900 */
[----:B------:R-:W3:Y:S04]  /*0320*/  @P1 LDG.E R30, desc[UR6][R14.64+0x24] ;  /* 0x000024060e1e1981 */ /* 0x000ee8000c1e1900 */
[----:B------:R-:W4:Y:S04]  /*0330*/  @!P0 LDG.E R20, desc[UR6][R14.64] ;  /* 0x000000060e148981 */ /* 0x000f28000c1e1900 */
[----:B------:R-:W4:Y:S04]  /*0340*/  @P2 LDG.E R34, desc[UR6][R14.64+0x38] ;  /* 0x000038060e222981 */ /* 0x000f28000c1e1900 */
[----:B------:R-:W4:Y:S04]  /*0350*/  @!P0 LDG.E R19, desc[UR6][R14.64+0x4] ;  /* 0x000004060e138981 */ /* 0x000f28000c1e1900 */
[----:B------:R-:W4:Y:S04]  /*0360*/  @!P0 LDG.E R22, desc[UR6][R14.64+0x8] ;  /* 0x000008060e168981 */ /* 0x000f28000c1e1900 */
[----:B------:R-:W4:Y:S04]  /*0370*/  @!P0 LDG.E R21, desc[UR6][R14.64+0xc] ;  /* 0x00000c060e158981 */ /* 0x000f28000c1e1900 */
[----:B------:R-:W4:Y:S04]  /*0380*/  @P3 LDG.E R36, desc[UR6][R14.64+0x4c] ;  /* 0x00004c060e243981 */ /* 0x000f28000c1e1900 */
        /* <DEDUP_REMOVED lines=10> */
[----:B------:R-:W4:Y:S01]  /*0430*/  @P6 LDG.E R42, desc[UR6][R14.64+0x88] ;  /* 0x000088060e2a6981 */ /* 0x000f22000c1e1900 */
[----:B--2---:R-:W-:-:S03]  /*0440*/  @!P0 LOP3.LUT R3, R3, R24, RZ, 0x3c, !PT ;  /* 0x0000001803038212 */ /* 0x004fc600078e3cff */
[----:B------:R-:W2:Y:S01]  /*0450*/  @P3 LDG.E R24, desc[UR6][R14.64+0x44] ;  /* 0x000044060e183981 */ /* 0x000ea2000c1e1900 */
[----:B---3--:R-:W-:-:S03]  /*0460*/  @P1 LOP3.LUT R3, R3, R30, RZ, 0x3c, !PT ;  /* 0x0000001e03031212 */ /* 0x008fc600078e3cff */
[----:B------:R-:W3:Y:S01]  /*0470*/  @P5 LDG.E R30, desc[UR6][R14.64+0x64] ;  /* 0x000064060e1e5981 */ /* 0x000ee2000c1e1900 */
[----:B----4-:R-:W-:-:S03]  /*0480*/  @!P0 LOP3.LUT R5, R5, R20, RZ, 0x3c, !PT ;  /* 0x0000001405058212 */ /* 0x010fc600078e3cff */
[----:B------:R-:W4:Y:S01]  /*0490*/  @P2 LDG.E R20, desc[UR6][R14.64+0x28] ;  /* 0x000028060e142981 */ /* 0x000f22000c1e1900 */
[----:B------:R-:W-:-:S03]  /*04a0*/  @P2 LOP3.LUT R3, R3, R34, RZ, 0x3c, !PT ;  /* 0x0000002203032212 */ /* 0x000fc600078e3cff */
[----:B------:R-:W3:Y:S01]  /*04b0*/  @P6 LDG.E R34, desc[UR6][R14.64+0x78] ;  /* 0x000078060e226981 */ /* 0x000ee2000c1e1900 */
[----:B------:R-:W-:-:S03]  /*04c0*/  @!P0 LOP3.LUT R6, R6, R19, RZ, 0x3c, !PT ;  /* 0x0000001306068212 */ /* 0x000fc600078e3cff */
[----:B------:R-:W3:Y:S01]  /*04d0*/  @P3 LDG.E R19, desc[UR6][R14.64+0x48] ;  /* 0x000048060e133981 */ /* 0x000ee2000c1e1900 */
[----:B------:R-:W-:-:S03]  /*04e0*/  @!P0 LOP3.LUT R7, R7, R22, RZ, 0x3c, !PT ;  /* 0x0000001607078212 */ /* 0x000fc600078e3cff */
[----:B------:R-:W3:Y:S01]  /*04f0*/  @P3 LDG.E R22, desc[UR6][R14.64+0x3c] ;  /* 0x00003c060e163981 */ /* 0x000ee2000c1e1900 */
[----:B------:R-:W-:Y:S02]  /*0500*/  @!P0 LOP3.LUT R2, R2, R21, RZ, 0x3c, !PT ;  /* 0x0000001502028212 */ /* 0x000fe400078e3cff */
[----:B------:R-:W-:Y:S01]  /*0510*/  LOP3.LUT P0, RZ, R35, 0x80, RZ, 0xc0, !PT ;  /* 0x0000008023ff7812 */ /* 0x000fe2000780c0ff */
[----:B------:R-:W3:Y:S01]  /*0520*/  @P4 LDG.E R21, desc[UR6][R14.64+0x54] ;  /* 0x000054060e154981 */ /* 0x000ee2000c1e1900 */
[----:B------:R-:W-:-:S03]  /*0530*/  @P3 LOP3.LUT R3, R3, R36, RZ, 0x3c, !PT ;  /* 0x0000002403033212 */ /* 0x000fc600078e3cff */
        /* <DEDUP_REMOVED lines=22> */
[----:B------:R-:W3:Y:S04]  /*06a0*/  @P0 LDG.E R39, desc[UR6][R14.64+0x98] ;  /* 0x000098060e270981 */ /* 0x000ee8000c1e1900 */
[----:B------:R-:W3:Y:S04]  /*06b0*/  @P0 LDG.E R42, desc[UR6][R14.64+0x9c] ;  /* 0x00009c060e2a0981 */ /* 0x000ee8000c1e1900 */
[----:B------:R-:W3:Y:S01]  /*06c0*/  @P0 LDG.E R38, desc[UR6][R14.64+0x8c] ;  /* 0x00008c060e260981 */ /* 0x000ee2000c1e1900 */
[----:B--2---:R-:W-:Y:S02]  /*06d0*/  @P3 LOP3.LUT R7, R7, R24, RZ, 0x3c, !PT ;  /* 0x0000001807073212 */ /* 0x004fe400078e3cff */
[----:B----4-:R-:W-:-:S02]  /*06e0*/  @P2 LOP3.LUT R5, R5, R20, RZ, 0x3c, !PT ;  /* 0x0000001405052212 */ /* 0x010fc400078e3cff */
[----:B---3--:R-:W-:Y:S02]  /*06f0*/  @P3 LOP3.LUT R2, R2, R19, RZ, 0x3c, !PT ;  /* 0x0000001302023212 */ /* 0x008fe400078e3cff */
[----:B------:R-:W-:Y:S02]  /*0700*/  @P3 LOP3.LUT R5, R5, R22, RZ, 0x3c, !PT ;  /* 0x0000001605053212 */ /* 0x000fe400078e3cff */
[----:B------:R-:W-:Y:S02]  /*0710*/  @P4 LOP3.LUT R6, R6, R21, RZ, 0x3c, !PT ;  /* 0x0000001506064212 */ /* 0x000fe400078e3cff */
[----:B------:R-:W-:Y:S02]  /*0720*/  @P4 LOP3.LUT R2, R2, R23, RZ, 0x3c, !PT ;  /* 0x0000001702024212 */ /* 0x000fe400078e3cff */
[----:B------:R-:W-:Y:S02]  /*0730*/  @P4 LOP3.LUT R7, R7, R28, RZ, 0x3c, !PT ;  /* 0x0000001c07074212 */ /* 0x000fe400078e3cff */
[----:B------:R-:W-:-:S04]  /*0740*/  @P4 LOP3.LUT R5, R5, R26, RZ, 0x3c, !PT ;  /* 0x0000001a05054212 */ /* 0x000fc800078e3cff */
[----:B------:R-:W-:Y:S02]  /*0750*/  @P5 LOP3.LUT R5, R5, R30, RZ, 0x3c, !PT ;  /* 0x0000001e05055212 */ /* 0x000fe400078e3cff */
[----:B------:R-:W-:Y:S02]  /*0760*/  @P5 LOP3.LUT R6, R6, R25, RZ, 0x3c, !PT ;  /* 0x0000001906065212 */ /* 0x000fe400078e3cff */
[----:B------:R-:W-:Y:S02]  /*0770*/  @P5 LOP3.LUT R2, R2, R29, RZ, 0x3c, !PT ;  /* 0x0000001d02025212 */ /* 0x000fe400078e3cff */
[----:B------:R-:W-:Y:S02]  /*0780*/  @P5 LOP3.LUT R7, R7, R32, RZ, 0x3c, !PT ;  /* 0x0000002007075212 */ /* 0x000fe400078e3cff */
[----:B------:R-:W-:Y:S02]  /*0790*/  @P6 LOP3.LUT R5, R5, R34, RZ, 0x3c, !PT ;  /* 0x0000002205056212 */ /* 0x000fe400078e3cff */
[----:B------:R-:W-:-:S02]  /*07a0*/  @P6 LOP3.LUT R7, R7, R36, RZ, 0x3c, !PT ;  /* 0x0000002407076212 */ /* 0x000fc400078e3cff */
[----:B------:R-:W-:Y:S02]  /*07b0*/  @P6 LOP3.LUT R6, R6, R31, RZ, 0x3c, !PT ;  /* 0x0000001f06066212 */ /* 0x000fe400078e3cff */
[----:B------:R-:W-:Y:S02]  /*07c0*/  @P6 LOP3.LUT R2, R2, R33, RZ, 0x3c, !PT ;  /* 0x0000002102026212 */ /* 0x000fe400078e3cff */
[----:B------:R-:W-:Y:S02]  /*07d0*/  @P0 LOP3.LUT R6, R6, R37, RZ, 0x3c, !PT ;  /* 0x0000002506060212 */ /* 0x000fe400078e3cff */
[----:B------:R-:W-:Y:S02]  /*07e0*/  @P0 LOP3.LUT R7, R7, R40, RZ, 0x3c, !PT ;  /* 0x0000002807070212 */ /* 0x000fe400078e3cff */
[----:B------:R-:W-:Y:S02]  /*07f0*/  @P0 LOP3.LUT R2, R2, R39, RZ, 0x3c, !PT ;  /* 0x0000002702020212 */ /* 0x000fe400078e3cff */
[----:B------:R-:W-:-:S02]  /*0800*/  @P0 LOP3.LUT R3, R3, R42, RZ, 0x3c, !PT ;  /* 0x0000002a03030212 */ /* 0x000fc400078e3cff */
[----:B------:R-:W-:Y:S02]  /*0810*/  @P0 LOP3.LUT R5, R5, R38, RZ, 0x3c, !PT ;  /* 0x0000002605050212 */ /* 0x000fe400078e3cff */
[----:B------:R-:W-:-:S13]  /*0820*/  R2P PR, R35.B1, 0x7f ;  /* 0x0000007f23007804 */ /* 0x000fda0000001000 */
[----:B------:R-:W2:Y:S04]  /*0830*/  @P0 LDG.E R24, desc[UR6][R14.64+0xa8] ;  /* 0x0000a8060e180981 */ /* 0x000ea8000c1e1900 */
[----:B------:R-:W3:Y:S04]  /*0840*/  @P0 LDG.E R22, desc[UR6][R14.64+0xa0] ;  /* 0x0000a0060e160981 */ /* 0x000ee8000c1e1900 */
        /* <DEDUP_REMOVED lines=19> */
[----:B--2---:R-:W-:-:S03]  /*0980*/  @P0 LOP3.LUT R7, R7, R24, RZ, 0x3c, !PT ;  /* 0x0000001807070212 */ /* 0x004fc600078e3cff */
[----:B------:R-:W2:Y:S01]  /*0990*/  @P3 LDG.E R24, desc[UR6][R14.64+0xdc] ;  /* 0x0000dc060e183981 */ /* 0x000ea2000c1e1900 */
[----:B---3--:R-:W-:-:S03]  /*09a0*/  @P0 LOP3.LUT R5, R5, R22, RZ, 0x3c, !PT ;  /* 0x0000001605050212 */ /* 0x008fc600078e3cff */
[----:B------:R-:W3:Y:S01]  /*09b0*/  @P2 LDG.E R22, desc[UR6][R14.64+0xc8] ;  /* 0x0000c8060e162981 */ /* 0x000ee2000c1e1900 */
[----:B----4-:R-:W-:-:S03]  /*09c0*/  @P0 LOP3.LUT R3, R3, R26, RZ, 0x3c, !PT ;  /* 0x0000001a03030212 */ /* 0x010fc600078e3cff */
[----:B------:R-:W4:Y:S01]  /*09d0*/  @P3 LDG.E R26, desc[UR6][R14.64+0xec] ;  /* 0x0000ec060e1a3981 */ /* 0x000f22000c1e1900 */
[----:B------:R-:W-:-:S03]  /*09e0*/  @P1 LOP3.LUT R7, R7, R28, RZ, 0x3c, !PT ;  /* 0x0000001c07071212 */ /* 0x000fc600078e3cff */
[----:B------:R-:W2:Y:S01]  /*09f0*/  @P4 LDG.E R28, desc[UR6][R14.64+0xf0] ;  /* 0x0000f0060e1c4981 */ /* 0x000ea2000c1e1900 */
[----:B------:R-:W-:-:S03]  /*0a00*/  @P0 LOP3.LUT R6, R6, R21, RZ, 0x3c, !PT ;  /* 0x0000001506060212 */ /* 0x000fc600078e3cff */
[----:B------:R-:W2:Y:S01]  /*0a10*/  @P4 LDG.E R21, desc[UR6][R14.64+0xf4] ;  /* 0x0000f4060e154981 */ /* 0x000ea2000c1e1900 */
[----:B------:R-:W-:Y:S02]  /*0a20*/  @P0 LOP3.LUT R2, R2, R23, RZ, 0x3c, !PT ;  /* 0x0000001702020212 */ /* 0x000fe400078e3cff */
[----:B------:R-:W-:Y:S01]  /*0a30*/  LOP3.LUT P0, RZ, R35, 0x8000, RZ, 0xc0, !PT ;  /* 0x0000800023ff7812 */ /* 0x000fe2000780c0ff */
[----:B------:R-:W2:Y:S01]  /*0a40*/  @P4 LDG.E R23, desc[UR6][R14.64+0xfc] ;  /* 0x0000fc060e174981 */ /* 0x000ea2000c1e1900 */
[----:B------:R-:W-:-:S03]  /*0a50*/  @P1 LOP3.LUT R3, R3, R30, RZ, 0x3c, !PT ;  /* 0x0000001e03031212 */ /* 0x000fc600078e3cff */
        /* <DEDUP_REMOVED lines=18> */
[----:B------:R-:W2:Y:S04]  /*0b80*/  @P0 LDG.E R46, desc[UR6][R14.64+0x134] ;  /* 0x000134060e2e0981 */ /* 0x000ea8000c1e1900 */
[----:B------:R-:W2:Y:S04]  /*0b90*/  @P0 LDG.E R48, desc[UR6][R14.64+0x13c] ;  /* 0x00013c060e300981 */ /* 0x000ea8000c1e1900 */
[----:B------:R-:W2:Y:S04]  /*0ba0*/  @P0 LDG.E R35, desc[UR6][R14.64+0x138] ;  /* 0x000138060e230981 */ /* 0x000ea8000c1e1900 */
[----:B------:R-:W2:Y:S01]  /*0bb0*/  @P0 LDG.E R20, desc[UR6][R14.64+0x12c] ;  /* 0x00012c060e140981 */ /* 0x000ea2000c1e1900 */
[----:B------:R-:W-:Y:S01]  /*0bc0*/  @P3 LOP3.LUT R6, R6, R37, RZ, 0x3c, !PT ;  /* 0x0000002506063212 */ /* 0x000fe200078e3cff */
[----:B------:R-:W-:-:S04]  /*0bd0*/  UIADD3 UR4, UPT, UPT, UR4, 0x10, URZ ;  /* 0x0000001004047890 */ /* 0x000fc8000fffe0ff */
[----:B------:R-:W-:Y:S01]  /*0be0*/  UISETP.NE.AND UP0, UPT, UR4, 0x20, UPT ;  /* 0x000000200400788c */ /* 0x000fe2000bf05270 */
[----:B---3--:R-:W-:Y:S02]  /*0bf0*/  @P2 LOP3.LUT R5, R5, R22, RZ, 0x3c, !PT ;  /* 0x0000001605052212 */ /* 0x008fe400078e3cff */
[----:B----4-:R-:W-:Y:S02]  /*0c00*/  @P3 LOP3.LUT R3, R3, R26, RZ, 0x3c, !PT ;  /* 0x0000001a03033212 */ /* 0x010fe400078e3cff */
[----:B--2---:R-:W-:-:S04]  /*0c10*/  @P3 LOP3.LUT R5, R5, R24, RZ, 0x3c, !PT ;  /* 0x0000001805053212 */ /* 0x004fc800078e3cff */
        /* <DEDUP_REMOVED lines=19> */
[----:B------:R-:W-:Y:S01]  /*0d50*/  @P0 LOP3.LUT R5, R5, R20, RZ, 0x3c, !PT ;  /* 0x0000001405050212 */ /* 0x000fe200078e3cff */
[----:B------:R-:W-:Y:S06]  /*0d60*/  BRA.U UP0, `(.L_x_4) ;  /* 0xfffffff5004c7547 */ /* 0x000fec000b83ffff */
[----:B------:R-:W-:-:S05]  /*0d70*/  VIADD R16, R16, 0x1 ;  /* 0x0000000110107836 */ /* 0x000fca0000000000 */
[----:B------:R-:W-:-:S13]  /*0d80*/  ISETP.NE.AND P0, PT, R16, 0x5, PT ;  /* 0x000000051000780c */ /* 0x000fda0003f05270 */
[----:B------:R-:W-:Y:S05]  /*0d90*/  @P0 BRA `(.L_x_5) ;  /* 0xfffffff400300947 */ /* 0x000fea000383ffff */
[----:B------:R0:W-:Y:S01]  /*0da0*/  STL [R1+0x4], R5 ;  /* 0x0000040501007387 */ /* 0x0001e20000100800 */
[----:B------:R-:W-:-:S03]  /*0db0*/  ISETP.NE.U32.AND P0, PT, R27, 0x1, PT ;  /* 0x000000011b00780c */ /* 0x000fc60003f05070 */
[----:B------:R0:W-:Y:S01]  /*0dc0*/  STL.64 [R1+0x8], R6 ;  /* 0x0000080601007387 */ /* 0x0001e20000100a00 */
[----:B------:R-:W-:-:S03]  /*0dd0*/  ISETP.NE.AND.EX P0, PT, RZ, RZ, PT, P0 ;  /* 0x000000ffff00720c */ /* 0x000fc60003f05300 */
[----:B------:R0:W-:Y:S10]  /*0de0*/  STL.64 [R1+0x10], R2 ;  /* 0x0000100201007387 */ /* 0x0001f40000100a00 */
[----:B------:R-:W-:Y:S05]  /*0df0*/  @!P0 BRA `(.L_x_3) ;  /* 0x0000001800048947 */ /* 0x000fea0003800000 */
[----:B------:R-:W-:Y:S01]  /*0e00*/  UMOV UR4, URZ ;  /* 0x000000ff00047c82 */ /* 0x000fe20008000000 */
[----:B------:R-:W-:Y:S01]  /*0e10*/  UMOV UR5, URZ ;  /* 0x000000ff00057c82 */ /* 0x000fe20008000000 */
[----:B------:R-:W-:Y:S02]  /*0e20*/  IMAD.MOV.U32 R16, RZ, RZ, RZ ;  /* 0x000000ffff107224 */ /* 0x000fe400078e00ff */
[----:B0-----:R-:W-:Y:S02]  /*0e30*/  IMAD.MOV.U32 R5, RZ, RZ, RZ ;  /* 0x000000ffff057224 */ /* 0x001fe400078e00ff */
[----:B------:R-:W-:Y:S02]  /*0e40*/  IMAD.U32 R3, RZ, RZ, UR4 ;  /* 0x00000004ff037e24 */ /* 0x000fe4000f8e00ff */
[----:B------:R-:W-:Y:S02]  /*0e50*/  IMAD.U32 R2, RZ, RZ, UR5 ;  /* 0x00000005ff027e24 */ /* 0x000fe4000f8e00ff */
[----:B------:R-:W-:-:S02]  /*0e60*/  IMAD.U32 R7, RZ, RZ, UR4 ;  /* 0x00000004ff077e24 */ /* 0x000fc4000f8e00ff */
[----:B------:R-:W-:-:S07]  /*0e70*/  IMAD.U32 R6, RZ, RZ, UR5 ;  /* 0x00000005ff067e24 */ /* 0x000fce000f8e00ff */
.L_x_7:
[----:B------:R-:W-:-:S06]  /*0e80*/  LEA R17, R16, R1, 0x2 ;  /* 0x0000000110117211 */ /* 0x000fcc00078e10ff */
[----:B------:R-:W5:Y:S01]  /*0e90*/  LDL R17, [R17+0x4] ;  /* 0x0000040011117983 */ /* 0x000f620000100800 */
[----:B------:R-:W-:Y:S01]  /*0ea0*/  IMAD.SHL.U32 R18, R16, 0x20, RZ ;  /* 0x0000002010127824 */ /* 0x000fe200078e00ff */
[----:B------:R-:W-:-:S06]  /*0eb0*/  UMOV UR4, URZ ;  /* 0x000000ff00047c82 */ /* 0x000fcc0008000000 */
.L_x_6:
        /* <DEDUP_REMOVED lines=181> */
[----:B------:R-:W-:Y:S05]  /*1a10*/  @P0 BRA `(.L_x_3) ;  /* 0x0000000800fc0947 */ /* 0x000fea0003800000 */
[----:B------:R-:W-:Y:S01]  /*1a20*/  UMOV UR4, URZ ;  /* 0x000000ff00047c82 */ /* 0x000fe20008000000 */
[----:B------:R-:W-:Y:S01]  /*1a30*/  UMOV UR5, URZ ;  /* 0x000000ff00057c82 */ /* 0x000fe20008000000 */
[----:B------:R-:W-:Y:S02]  /*1a40*/  IMAD.MOV.U32 R16, RZ, RZ, RZ ;  /* 0x000000ffff107224 */ /* 0x000fe400078e00ff */
[----:B-1----:R-:W-:Y:S02]  /*1a50*/  IMAD.MOV.U32 R5, RZ, RZ, RZ ;  /* 0x000000ffff057224 */ /* 0x002fe400078e00ff */
[----:B------:R-:W-:Y:S02]  /*1a60*/  IMAD.U32 R3, RZ, RZ, UR4 ;  /* 0x00000004ff037e24 */ /* 0x000fe4000f8e00ff */
[----:B------:R-:W-:Y:S02]  /*1a70*/  IMAD.U32 R2, RZ, RZ, UR5 ;  /* 0x00000005ff027e24 */ /* 0x000fe4000f8e00ff */
[----:B------:R-:W-:-:S02]  /*1a80*/  IMAD.U32 R7, RZ, RZ, UR4 ;  /* 0x00000004ff077e24 */ /* 0x000fc4000f8e00ff */
[----:B------:R-:W-:-:S07]  /*1a90*/  IMAD.U32 R6, RZ, RZ, UR5 ;  /* 0x00000005ff067e24 */ /* 0x000fce000f8e00ff */
.L_x_9:
[----:B------:R-:W-:-:S06]  /*1aa0*/  LEA R17, R16, R1, 0x2 ;  /* 0x0000000110117211 */ /* 0x000fcc00078e10ff */
[----:B------:R-:W5:Y:S01]  /*1ab0*/  LDL R17, [R17+0x4] ;  /* 0x0000040011117983 */ /* 0x000f620000100800 */
[----:B------:R-:W-:Y:S01]  /*1ac0*/  IMAD.SHL.U32 R18, R16, 0x20, RZ ;  /* 0x0000002010127824 */ /* 0x000fe200078e00ff */
[----:B------:R-:W-:-:S06]  /*1ad0*/  UMOV UR4, URZ ;  /* 0x000000ff00047c82 */ /* 0x000fcc0008000000 */
.L_x_8:
        /* <DEDUP_REMOVED lines=39> */
[----:B------:R-:W-:-:S03]  /*1d50*/  @!P0 LOP3.LUT R2, R2, R21, RZ, 0x3c, !PT ;  /* 0x0000001502028212 */ /* 0x000fc600078e3cff */
[----:B------:R-:W3:Y:S01]  /*1d60*/  @P3 LDG.E R21, desc[UR6][R14.64+0x48] ;  /* 0x000048060e153981 */ /* 0x000ee2000c1e1900 */
[----:B------:R-:W-:Y:S02]  /*1d70*/  LOP3.LUT P0, RZ, R31, 0x80, RZ, 0xc0, !PT ;  /* 0x000000801fff7812 */ /* 0x000fe4000780c0ff */
[----:B------:R-:W-:Y:S02]  /*1d80*/  @P3 LOP3.LUT R3, R3, R36, RZ, 0x3c, !PT ;  /* 0x0000002403033212 */ /* 0x000fe400078e3cff */
        /* <DEDUP_REMOVED lines=30> */
[----:B------:R-:W-:-:S02]  /*1f70*/  @P4 LOP3.LUT R2, R2, R25, RZ, 0x3c, !PT ;  /* 0x0000001902024212 */ /* 0x000fc400078e3cff */
        /* <DEDUP_REMOVED lines=43> */
[----:B------:R-:W4:Y:S01]  /*2230*/  @P3 LDG.E R28, desc[UR6][R14.64+0xec] ;  /* 0x0000ec060e1c3981 */ /* 0x000f22000c1e1900 */
[----:B------:R-:W-:-:S03]  /*2240*/  @P1 LOP3.LUT R3, R3, R30, RZ, 0x3c, !PT ;  /* 0x0000001e03031212 */ /* 0x000fc600078e3cff */
[----:B------:R-:W4:Y:S01]  /*2250*/  @P4 LDG.E R30, desc[UR6][R14.64+0xf0] ;  /* 0x0000f0060e1e4981 */ /* 0x000f22000c1e1900 */
[----:B------:R-:W-:-:S03]  /*2260*/  @P0 LOP3.LUT R6, R6, R21, RZ, 0x3c, !PT ;  /* 0x0000001506060212 */ /* 0x000fc600078e3cff */
[----:B------:R-:W4:Y:S01]  /*2270*/  @P4 LDG.E R21, desc[UR6][R14.64+0xf4] ;  /* 0x0000f4060e154981 */ /* 0x000f22000c1e1900 */
[----:B------:R-:W-:Y:S02]  /*2280*/  @P0 LOP3.LUT R2, R2, R23, RZ, 0x3c, !PT ;  /* 0x0000001702020212 */ /* 0x000fe400078e3cff */
[----:B------:R-:W-:Y:S01]  /*2290*/  LOP3.LUT P0, RZ, R31, 0x8000, RZ, 0xc0, !PT ;  /* 0x000080001fff7812 */ /* 0x000fe2000780c0ff */
[----:B------:R-:W4:Y:S01]  /*22a0*/  @P4 LDG.E R23, desc[UR6][R14.64+0xfc] ;  /* 0x0000fc060e174981 */ /* 0x000f22000c1e1900 */
[----:B------:R-:W-:-:S03]  /*22b0*/  @P2 LOP3.LUT R7, R7, R32, RZ, 0x3c, !PT ;  /* 0x0000002007072212 */ /* 0x000fc600078e3cff */
        /* <DEDUP_REMOVED lines=14> */
[----:B------:R-:W4:Y:S04]  /*23a0*/  @P0 LDG.E R33, desc[UR6][R14.64+0x130] ;  /* 0x000130060e210981 */ /* 0x000f28000c1e1900 */
[----:B------:R-:W4:Y:S04]  /*23b0*/  @P0 LDG.E R48, desc[UR6][R14.64+0x134] ;  /* 0x000134060e300981 */ /* 0x000f28000c1e1900 */
[----:B------:R-:W4:Y:S04]  /*23c0*/  @P0 LDG.E R50, desc[UR6][R14.64+0x13c] ;  /* 0x00013c060e320981 */ /* 0x000f28000c1e1900 */
[----:B------:R-:W4:Y:S04]  /*23d0*/  @P0 LDG.E R19, desc[UR6][R14.64+0x138] ;  /* 0x000138060e130981 */ /* 0x000f28000c1e1900 */
[----:B------:R-:W4:Y:S01]  /*23e0*/  @P0 LDG.E R46, desc[UR6][R14.64+0x12c] ;  /* 0x00012c060e2e0981 */ /* 0x000f22000c1e1900 */
[----:B------:R-:W-:Y:S01]  /*23f0*/  @P3 LOP3.LUT R6, R6, R35, RZ, 0x3c, !PT ;  /* 0x0000002306063212 */ /* 0x000fe200078e3cff */
[----:B------:R-:W-:-:S04]  /*2400*/  UIADD3 UR4, UPT, UPT, UR4, 0x10, URZ ;  /* 0x0000001004047890 */ /* 0x000fc8000fffe0ff */
[----:B------:R-:W-:Y:S01]  /*2410*/  UISETP.NE.AND UP0, UPT, UR4, 0x20, UPT ;  /* 0x000000200400788c */ /* 0x000fe2000bf05270 */
[----:B--2---:R-:W-:-:S04]  /*2420*/  @P1 LOP3.LUT R5, R5, R22, RZ, 0x3c, !PT ;  /* 0x0000001605051212 */ /* 0x004fc800078e3cff */
[----:B---3--:R-:W-:-:S04]  /*2430*/  @P2 LOP3.LUT R5, R5, R24, RZ, 0x3c, !PT ;  /* 0x0000001805052212 */ /* 0x008fc800078e3cff */
[----:B----4-:R-:W-:Y:S02]  /*2440*/  @P3 LOP3.LUT R5, R5, R26, RZ, 0x3c, !PT ;  /* 0x0000001a05053212 */ /* 0x010fe400078e3cff */
        /* <DEDUP_REMOVED lines=20> */
[----:B------:R-:W-:Y:S01]  /*2590*/  @P0 LOP3.LUT R5, R5, R46, RZ, 0x3c, !PT ;  /* 0x0000002e05050212 */ /* 0x000fe200078e3cff */
[----:B------:R-:W-:Y:S06]  /*25a0*/  BRA.U UP0, `(.L_x_8) ;  /* 0xfffffff5004c7547 */ /* 0x000fec000b83ffff */
[----:B------:R-:W-:-:S05]  /*25b0*/  VIADD R16, R16, 0x1 ;  /* 0x0000000110107836 */ /* 0x000fca0000000000 */
[----:B------:R-:W-:-:S13]  /*25c0*/  ISETP.NE.AND P0, PT, R16, 0x5, PT ;  /* 0x000000051000780c */ /* 0x000fda0003f05270 */
[----:B------:R-:W-:Y:S05]  /*25d0*/  @P0 BRA `(.L_x_9) ;  /* 0xfffffff400300947 */ /* 0x000fea000383ffff */
[----:B------:R2:W-:Y:S04]  /*25e0*/  STL [R1+0x4], R5 ;  /* 0x0000040501007387 */ /* 0x0005e80000100800 */
[----:B------:R2:W-:Y:S04]  /*25f0*/  STL.64 [R1+0x8], R6 ;  /* 0x0000080601007387 */ /* 0x0005e80000100a00 */
[----:B------:R2:W-:Y:S02]  /*2600*/  STL.64 [R1+0x10], R2 ;  /* 0x0000100201007387 */ /* 0x0005e40000100a00 */
.L_x_3:
[----:B------:R-:W-:Y:S05]  /*2610*/  BSYNC.RECONVERGENT B1 ;  /* 0x0000000000017941 */ /* 0x000fea0003800200 */
.L_x_2:
[----:B------:R-:W-:Y:S01]  /*2620*/  ISETP.GT.U32.AND P0, PT, R12, 0x3, PT ;  /* 0x000000030c00780c */ /* 0x000fe20003f04070 */
[----:B------:R-:W-:Y:S01]  /*2630*/  VIADD R10, R10, 0x1 ;  /* 0x000000010a0a7836 */ /* 0x000fe20000000000 */
[--C-:B------:R-:W-:Y:S02]  /*2640*/  SHF.R.U64 R12, R12, 0x2, R13.reuse ;  /* 0x000000020c0c7819 */ /* 0x100fe4000000120d */
[----:B------:R-:W-:Y:S02]  /*2650*/  ISETP.GT.U32.AND.EX P0, PT, R13, RZ, PT, P0 ;  /* 0x000000ff0d00720c */ /* 0x000fe40003f04100 */
[----:B------:R-:W-:-:S11]  /*2660*/  SHF.R.U32.HI R13, RZ, 0x2, R13 ;  /* 0x00000002ff0d7819 */ /* 0x000fd6000001160d */
[----:B------:R-:W-:Y:S05]  /*2670*/  @P0 BRA `(.L_x_10) ;  /* 0xffffffd800cc0947 */ /* 0x000fea000383ffff */
.L_x_1:
[----:B------:R-:W-:Y:S05]  /*2680*/  BSYNC.RECONVERGENT B0 ;  /* 0x0000000000007941 */ /* 0x000fea0003800200 */
.L_x_0:
[----:B------:R-:W3:Y:S02]  /*2690*/  LDC.64 R12, c[0x0][0x380] ;  /* 0x0000e000ff0c7b82 */ /* 0x000ee40000000a00 */
[----:B---3--:R-:W3:Y:S01]  /*26a0*/  LDG.E R8, desc[UR6][R12.64+0x3e80] ;  /* 0x003e80060c087981 */ /* 0x008ee2000c1e1900 */
[----:B------:R-:W-:-:S03]  /*26b0*/  VIADD R9, R1, 0x30 ;  /* 0x0000003001097836 */ /* 0x000fc60000000000 */
[----:B------:R4:W-:Y:S04]  /*26c0*/  STL.64 [R1+0x18], RZ ;  /* 0x000018ff01007387 */ /* 0x0009e80000100a00 */
[----:B------:R4:W-:Y:S04]  /*26d0*/  STL [R1+0x20], RZ ;  /* 0x000020ff01007387 */ /* 0x0009e80000100800 */
[----:B------:R4:W-:Y:S01]  /*26e0*/  STL.64 [R1+0x28], RZ ;  /* 0x000028ff01007387 */ /* 0x0009e20000100a00 */
[----:B---3--:R-:W-:-:S13]  /*26f0*/  ISETP.GE.AND P0, PT, R8, 0x1, PT ;  /* 0x000000010800780c */ /* 0x008fda0003f06270 */
[----:B----4-:R-:W-:Y:S05]  /*2700*/  @!P0 BRA `(.L_x_11) ;  /* 0x0000001c00788947 */ /* 0x010fea0003800000 */
[C---:B------:R-:W-:Y:S01]  /*2710*/  VIADD R29, R8.reuse, 0xffffffff ;  /* 0xffffffff081d7836 */ /* 0x040fe20000000000 */
[----:B------:R-:W-:Y:S01]  /*2720*/  LOP3.LUT R30, R8, 0xf, RZ, 0xc0, !PT ;  /* 0x0000000f081e7812 */ /* 0x000fe200078ec0ff */
[----:B------:R-:W-:-:S03]  /*2730*/  IMAD.MOV.U32 R10, RZ, RZ, RZ ;  /* 0x000000ffff0a7224 */ /* 0x000fc600078e00ff */
[----:B------:R-:W-:Y:S02]  /*2740*/  ISETP.GE.U32.AND P0, PT, R29, 0xf, PT ;  /* 0x0000000f1d00780c */ /* 0x000fe40003f06070 */
[----:B------:R-:W-:-:S11]  /*2750*/  ISETP.NE.AND P1, PT, R30, RZ, PT ;  /* 0x000000ff1e00720c */ /* 0x000fd60003f25270 */
[----:B------:R-:W-:Y:S05]  /*2760*/  @!P0 BRA `(.L_x_12) ;  /* 0x0000000000648947 */ /* 0x000fea0003800000 */
[----:B------:R-:W-:Y:S01]  /*2770*/  LOP3.LUT R10, R8, 0x7ffffff0, RZ, 0xc0, !PT ;  /* 0x7ffffff0080a7812 */ /* 0x000fe200078ec0ff */
[----:B------:R-:W-:-:S07]  /*2780*/  IMAD.MOV.U32 R24, RZ, RZ, RZ ;  /* 0x000000ffff187224 */ /* 0x000fce00078e00ff */
.L_x_13:
[C---:B----4-:R-:W-:Y:S01]  /*2790*/  IMAD R28, R24.reuse, 0x4, R9 ;  /* 0x00000004181c7824 */ /* 0x050fe200078e0209 */
[C---:B------:R-:W-:Y:S01]  /*27a0*/  IADD3 R25, PT, PT, R24.reuse, 0x1, RZ ;  /* 0x0000000118197810 */ /* 0x040fe20007ffe0ff */
[C---:B------:R-:W-:Y:S01]  /*27b0*/  VIADD R26, R24.reuse, 0x2 ;  /* 0x00000002181a7836 */ /* 0x040fe20000000000 */
[C---:B------:R-:W-:Y:S01]  /*27c0*/  IADD3 R20, PT, PT, R24.reuse, 0xc, RZ ;  /* 0x0000000c18147810 */ /* 0x040fe20007ffe0ff */
[C---:B------:R-:W-:Y:S02]  /*27d0*/  VIADD R27, R24.reuse, 0x3 ;  /* 0x00000003181b7836 */ /* 0x040fe40000000000 */
[C---:B------:R-:W-:Y:S02]  /*27e0*/  VIADD R12, R24.reuse, 0x4 ;  /* 0x00000004180c7836 */ /* 0x040fe40000000000 */
[C---:B------:R-:W-:Y:S01]  /*27f0*/  VIADD R13, R24.reuse, 0x5 ;  /* 0x00000005180d7836 */ /* 0x040fe20000000000 */
[----:B------:R3:W-:Y:S01]  /*2800*/  STL.128 [R28], R24 ;  /* 0x000000181c007387 */ /* 0x0007e20000100c00 */
[----:B------:R-:W-:-:S02]  /*2810*/  VIADD R14, R24, 0x6 ;  /* 0x00000006180e7836 */ /* 0x000fc40000000000 */
[C---:B------:R-:W-:Y:S02]  /*2820*/  VIADD R15, R24.reuse, 0x7 ;  /* 0x00000007180f7836 */ /* 0x040fe40000000000 */
[C---:B------:R-:W-:Y:S02]  /*2830*/  VIADD R16, R24.reuse, 0x8 ;  /* 0x0000000818107836 */ /* 0x040fe40000000000 */
[C---:B------:R-:W-:Y:S01]  /*2840*/  VIADD R17, R24.reuse, 0x9 ;  /* 0x0000000918117836 */ /* 0x040fe20000000000 */
[----:B------:R4:W-:Y:S01]  /*2850*/  STL.128 [R28+0x10], R12 ;  /* 0x0000100c1c007387 */ /* 0x0009e20000100c00 */
[C---:B------:R-:W-:Y:S02]  /*2860*/  VIADD R18, R24.reuse, 0xa ;  /* 0x0000000a18127836 */ /* 0x040fe40000000000 */
[C---:B------:R-:W-:Y:S02]  /*2870*/  VIADD R19, R24.reuse, 0xb ;  /* 0x0000000b18137836 */ /* 0x040fe40000000000 */
[----:B------:R-:W-:-:S02]  /*2880*/  VIADD R21, R24, 0xd ;  /* 0x0000000d18157836 */ /* 0x000fc40000000000 */
[C---:B------:R-:W-:Y:S01]  /*2890*/  VIADD R22, R24.reuse, 0xe ;  /* 0x0000000e18167836 */ /* 0x040fe20000000000 */
[----:B------:R4:W-:Y:S01]  /*28a0*/  STL.128 [R28+0x20], R16 ;  /* 0x000020101c007387 */ /* 0x0009e20000100c00 */
[C---:B------:R-:W-:Y:S02]  /*28b0*/  VIADD R23, R24.reuse, 0xf ;  /* 0x0000000f18177836 */ /* 0x040fe40000000000 */
[----:B---3--:R-:W-:-:S03]  /*28c0*/  VIADD R24, R24, 0x10 ;  /* 0x0000001018187836 */ /* 0x008fc60000000000 */
[----:B------:R4:W-:Y:S02]  /*28d0*/  STL.128 [R28+0x30], R20 ;  /* 0x000030141c007387 */ /* 0x0009e40000100c00 */
[----:B------:R-:W-:-:S13]  /*28e0*/  ISETP.NE.AND P0, PT, R24, R10, PT ;  /* 0x0000000a1800720c */ /* 0x000fda0003f05270 */
[----:B------:R-:W-:Y:S05]  /*28f0*/  @P0 BRA `(.L_x_13) ;  /* 0xfffffffc00a40947 */ /* 0x000fea000383ffff */
.L_x_12:
[----:B------:R-:W-:Y:S05]  /*2900*/  @!P1 BRA `(.L_x_14) ;  /* 0x0000000000ac9947 */ /* 0x000fea0003800000 */
[----:B------:R-:W-:Y:S02]  /*2910*/  ISETP.GE.U32.AND P0, PT, R30, 0x8, PT ;  /* 0x000000081e00780c */ /* 0x000fe40003f06070 */
[----:B----4-:R-:W-:-:S04]  /*2920*/  LOP3.LUT R15, R8, 0x7, RZ, 0xc0, !PT ;  /* 0x00000007080f7812 */ /* 0x010fc800078ec0ff */
[----:B------:R-:W-:-:S07]  /*2930*/  ISETP.NE.AND P1, PT, R15, RZ, PT ;  /* 0x000000ff0f00720c */ /* 0x000fce0003f25270 */
[----:B------:R-:W-:Y:S06]  /*2940*/  @!P0 BRA `(.L_x_15) ;  /* 0x0000000000448947 */ /* 0x000fec0003800000 */
[C---:B------:R-:W-:Y:S01]  /*2950*/  IMAD R13, R10.reuse, 0x4, R9 ;  /* 0x000000040a0d7824 */ /* 0x040fe200078e0209 */
[C---:B------:R-:W-:Y:S01]  /*2960*/  IADD3 R18, PT, PT, R10.reuse, 0x4, RZ ;  /* 0x000000040a127810 */ /* 0x040fe20007ffe0ff */
[C---:B------:R-:W-:Y:S02]  /*2970*/  VIADD R12, R10.reuse, 0x1 ;  /* 0x000000010a0c7836 */ /* 0x040fe40000000000 */
[C---:B------:R-:W-:Y:S01]  /*2980*/  VIADD R14, R10.reuse, 0x2 ;  /* 0x000000020a0e7836 */ /* 0x040fe20000000000 */
[----:B------:R3:W-:Y:S01]  /*2990*/  STL [R13], R10 ;  /* 0x0000000a0d007387 */ /* 0x0007e20000100800 */
[C---:B------:R-:W-:Y:S02]  /*29a0*/  VIADD R16, R10.reuse, 0x3 ;  /* 0x000000030a107836 */ /* 0x040fe40000000000 */
[C---:B------:R-:W-:Y:S01]  /*29b0*/  VIADD R20, R10.reuse, 0x5 ;  /* 0x000000050a147836 */ /* 0x040fe20000000000 */
[----:B------:R4:W-:Y:S01]  /*29c0*/  STL [R13+0x4], R12 ;  /* 0x0000040c0d007387 */ /* 0x0009e20000100800 */
[----:B------:R-:W-:-:S02]  /*29d0*/  VIADD R22, R10, 0x6 ;  /* 0x000000060a167836 */ /* 0x000fc40000000000 */
[C---:B------:R-:W-:Y:S01]  /*29e0*/  VIADD R24, R10.reuse, 0x7 ;  /* 0x000000070a187836 */ /* 0x040fe20000000000 */
[----:B------:R4:W-:Y:S01]  /*29f0*/  STL [R13+0x8], R14 ;  /* 0x0000080e0d007387 */ /* 0x0009e20000100800 */
[----:B---3--:R-:W-:-:S03]  /*2a00*/  VIADD R10, R10, 0x8 ;  /* 0x000000080a0a7836 */ /* 0x008fc60000000000 */
[----:B------:R4:W-:Y:S04]  /*2a10*/  STL [R13+0xc], R16 ;  /* 0x00000c100d007387 */ /* 0x0009e80000100800 */
[----:B------:R4:W-:Y:S04]  /*2a20*/  STL [R13+0x10], R18 ;  /* 0x000010120d007387 */ /* 0x0009e80000100800 */
[----:B------:R4:W-:Y:S04]  /*2a30*/  STL [R13+0x14], R20 ;  /* 0x000014140d007387 */ /* 0x0009e80000100800 */
[----:B------:R4:W-:Y:S04]  /*2a40*/  STL [R13+0x18], R22 ;  /* 0x000018160d007387 */ /* 0x0009e80000100800 */
[----:B------:R4:W-:Y:S02]  /*2a50*/  STL [R13+0x1c], R24 ;  /* 0x00001c180d007387 */ /* 0x0009e40000100800 */
.L_x_15:
[----:B------:R-:W-:Y:S05]  /*2a60*/  @!P1 BRA `(.L_x_14) ;  /* 0x0000000000549947 */ /* 0x000fea0003800000 */
[----:B------:R-:W-:Y:S02]  /*2a70*/  ISETP.GE.U32.AND P0, PT, R15, 0x4, PT ;  /* 0x000000040f00780c */ /* 0x000fe40003f06070 */
[----:B------:R-:W-:-:S04]  /*2a80*/  LOP3.LUT R17, R8, 0x3, RZ, 0xc0, !PT ;  /* 0x0000000308117812 */ /* 0x000fc800078ec0ff */
[----:B------:R-:W-:-:S07]  /*2a90*/  ISETP.NE.AND P1, PT, R17, RZ, PT ;  /* 0x000000ff1100720c */ /* 0x000fce0003f25270 */
[----:B------:R-:W-:Y:S06]  /*2aa0*/  @!P0 BRA `(.L_x_16) ;  /* 0x0000000000248947 */ /* 0x000fec0003800000 */
[C---:B----4-:R-:W-:Y:S02]  /*2ab0*/  IMAD R13, R10.reuse, 0x4, R9 ;  /* 0x000000040a0d7824 */ /* 0x050fe400078e0209 */
[C---:B------:R-:W-:Y:S02]  /*2ac0*/  VIADD R12, R10.reuse, 0x1 ;  /* 0x000000010a0c7836 */ /* 0x040fe40000000000 */
[C---:B------:R-:W-:Y:S01]  /*2ad0*/  VIADD R14, R10.reuse, 0x2 ;  /* 0x000000020a0e7836 */ /* 0x040fe20000000000 */
[----:B------:R3:W-:Y:S01]  /*2ae0*/  STL [R13], R10 ;  /* 0x0000000a0d007387 */ /* 0x0007e20000100800 */
[----:B------:R-:W-:-:S03]  /*2af0*/  VIADD R16, R10, 0x3 ;  /* 0x000000030a107836 */ /* 0x000fc60000000000 */
[----:B------:R4:W-:Y:S04]  /*2b00*/  STL [R13+0x4], R12 ;  /* 0x0000040c0d007387 */ /* 0x0009e80000100800 */
[----:B------:R4:W-:Y:S01]  /*2b10*/  STL [R13+0x8], R14 ;  /* 0x0000080e0d007387 */ /* 0x0009e20000100800 */
[----:B---3--:R-:W-:-:S03]  /*2b20*/  VIADD R10, R10, 0x4 ;  /* 0x000000040a0a7836 */ /* 0x008fc60000000000 */
[----:B------:R4:W-:Y:S04]  /*2b30*/  STL [R13+0xc], R16 ;  /* 0x00000c100d007387 */ /* 0x0009e80000100800 */
.L_x_16:
[----:B------:R-:W-:Y:S05]  /*2b40*/  @!P1 BRA `(.L_x_14) ;  /* 0x00000000001c9947 */ /* 0x000fea0003800000 */
[----:B------:R-:W-:-:S05]  /*2b50*/  UMOV UR4, URZ ;  /* 0x000000ff00047c82 */ /* 0x000fca0008000000 */
.L_x_17:
[----:B------:R-:W-:Y:S01]  /*2b60*/  UIADD3 UR4, UPT, UPT, UR4, 0x1, URZ ;  /* 0x0000000104047890 */ /* 0x000fe2000fffe0ff */
[----:B----4-:R-:W-:-:S05]  /*2b70*/  LEA R13, R10, R9, 0x2 ;  /* 0x000000090a0d7211 */ /* 0x010fca00078e10ff */
[----:B------:R-:W-:Y:S01]  /*2b80*/  ISETP.NE.AND P0, PT, R17, UR4, PT ;  /* 0x0000000411007c0c */ /* 0x000fe2000bf05270 */
[----:B------:R3:W-:Y:S02]  /*2b90*/  STL [R13], R10 ;  /* 0x0000000a0d007387 */ /* 0x0007e40000100800 */
[----:B---3--:R-:W-:-:S10]  /*2ba0*/  VIADD R10, R10, 0x1 ;  /* 0x000000010a0a7836 */ /* 0x008fd40000000000 */
[----:B------:R-:W-:Y:S05]  /*2bb0*/  @P0 BRA `(.L_x_17) ;  /* 0xfffffffc00e80947 */ /* 0x000fea000383ffff */
.L_x_14:
[----:B------:R-:W-:Y:S01]  /*2bc0*/  ISETP.GE.U32.AND P1, PT, R29, 0x7, PT ;  /* 0x000000071d00780c */ /* 0x000fe20003f26070 */
[----:B------:R-:W-:Y:S01]  /*2bd0*/  IMAD.MOV.U32 R10, RZ, RZ, RZ ;  /* 0x000000ffff0a7224 */ /* 0x000fe200078e00ff */
[----:B----4-:R-:W-:-:S04]  /*2be0*/  LOP3.LUT R22, R8, 0x7, RZ, 0xc0, !PT ;  /* 0x0000000708167812 */ /* 0x010fc800078ec0ff */
[----:B------:R-:W-:-:S07]  /*2bf0*/  ISETP.NE.AND P0, PT, R22, RZ, PT ;  /* 0x000000ff1600720c */ /* 0x000fce0003f05270 */
[----:B------:R-:W-:Y:S06]  /*2c00*/  @!P1 BRA `(.L_x_18) ;  /* 0x0000000800d09947 */ /* 0x000fec0003800000 */
[----:B------:R-:W3:Y:S01]  /*2c10*/  I2F.U32.RP R15, R8 ;  /* 0x00000008000f7306 */ /* 0x000ee20000209000 */
[----:B------:R-:W-:Y:S01]  /*2c20*/  IMAD.MOV R17, RZ, RZ, -R8 ;  /* 0x000000ffff117224 */ /* 0x000fe200078e0a08 */
[C---:B------:R-:W-:Y:S01]  /*2c30*/  ISETP.NE.U32.AND P1, PT, R8.reuse, RZ, PT ;  /* 0x000000ff0800720c */ /* 0x040fe20003f25070 */
[----:B------:R-:W-:Y:S01]  /*2c40*/  IMAD.MOV.U32 R12, RZ, RZ, RZ ;  /* 0x000000ffff0c7224 */ /* 0x000fe200078e00ff */
[----:B------:R-:W-:Y:S01]  /*2c50*/  LOP3.LUT R10, R8, 0x7ffffff8, RZ, 0xc0, !PT ;  /* 0x7ffffff8080a7812 */ /* 0x000fe200078ec0ff */
[----:B------:R-:W-:-:S03]  /*2c60*/  IMAD.MOV.U32 R14, RZ, RZ, RZ ;  /* 0x000000ffff0e7224 */ /* 0x000fc600078e00ff */
[----:B---3--:R-:W3:Y:S02]  /*2c70*/  MUFU.RCP R15, R15 ;  /* 0x0000000f000f7308 */ /* 0x008ee40000001000 */
[----:B---3--:R-:W-:-:S06]  /*2c80*/  VIADD R16, R15, 0xffffffe ;  /* 0x0ffffffe0f107836 */ /* 0x008fcc0000000000 */
[----:B------:R-:W3:Y:S02]  /*2c90*/  F2I.FTZ.U32.TRUNC.NTZ R13, R16 ;  /* 0x00000010000d7305 */ /* 0x000ee4000021f000 */
[----:B---3--:R-:W-:-:S04]  /*2ca0*/  IMAD R17, R17, R13, RZ ;  /* 0x0000000d11117224 */ /* 0x008fc800078e02ff */
[----:B------:R-:W-:Y:S01]  /*2cb0*/  IMAD.HI.U32 R13, R13, R17, R12 ;  /* 0x000000110d0d7227 */ /* 0x000fe200078e000c */
[----:B------:R-:W-:-:S07]  /*2cc0*/  LOP3.LUT R12, RZ, R8, RZ, 0x33, !PT ;  /* 0x00000008ff0c7212 */ /* 0x000fce00078e33ff */
.L_x_19:
[----:B----4-:R-:W-:-:S04]  /*2cd0*/  SHF.R.U32.HI R16, RZ, 0x2, R5 ;  /* 0x00000002ff107819 */ /* 0x010fc80000011605 */
[----:B------:R-:W-:Y:S01]  /*2ce0*/  LOP3.LUT R16, R16, R5, RZ, 0x3c, !PT ;  /* 0x0000000510107212 */ /* 0x000fe200078e3cff */
[----:B012---:R-:W-:-:S04]  /*2cf0*/  IMAD.SHL.U32 R5, R3, 0x10, RZ ;  /* 0x0000001003057824 */ /* 0x007fc800078e00ff */
[----:B------:R-:W-:-:S05]  /*2d00*/  IMAD.SHL.U32 R15, R16, 0x2, RZ ;  /* 0x00000002100f7824 */ /* 0x000fca00078e00ff */
[----:B------:R-:W-:-:S04]  /*2d10*/  LOP3.LUT R16, R16, R15, R5, 0x96, !PT ;  /* 0x0000000f10107212 */ /* 0x000fc800078e9605 */
[----:B------:R-:W-:-:S04]  /*2d20*/  LOP3.LUT R5, R16, R3, RZ, 0x3c, !PT ;  /* 0x0000000310057212 */ /* 0x000fc800078e3cff */
[----:B------:R-:W-:-:S05]  /*2d30*/  IADD3 R15, PT, PT, R4, 0x587c5, R5 ;  /* 0x000587c5040f7810 */ /* 0x000fca0007ffe005 */
[----:B------:R-:W-:-:S04]  /*2d40*/  IMAD.HI.U32 R16, R13, R15, RZ ;  /* 0x0000000f0d107227 */ /* 0x000fc800078e00ff */
[----:B------:R-:W-:-:S04]  /*2d50*/  IMAD.MOV R16, RZ, RZ, -R16 ;  /* 0x000000ffff107224 */ /* 0x000fc800078e0a10 */
[----:B------:R-:W-:-:S05]  /*2d60*/  IMAD R15, R8, R16, R15 ;  /* 0x00000010080f7224 */ /* 0x000fca00078e020f */
[----:B------:R-:W-:-:S13]  /*2d70*/  ISETP.GE.U32.AND P2, PT, R15, R8, PT ;  /* 0x000000080f00720c */ /* 0x000fda0003f46070 */
[----:B------:R-:W-:-:S04]  /*2d80*/  @P2 IADD3 R15, PT, PT, -R8, R15, RZ ;  /* 0x0000000f080f2210 */ /* 0x000fc80007ffe1ff */
[----:B------:R-:W-:-:S13]  /*2d90*/  ISETP.GE.U32.AND P2, PT, R15, R8, PT ;  /* 0x000000080f00720c */ /* 0x000fda0003f46070 */
[----:B------:R-:W-:-:S05]  /*2da0*/  @P2 IMAD.IADD R15, R15, 0x1, -R8 ;  /* 0x000000010f0f2824 */ /* 0x000fca00078e0a08 */
[----:B------:R-:W-:Y:S01]  /*2db0*/  SEL R16, R12, R15, !P1 ;  /* 0x0000000f0c107207 */ /* 0x000fe20004800000 */
[----:B------:R-:W-:-:S04]  /*2dc0*/  IMAD R15, R14, 0x4, R9 ;  /* 0x000000040e0f7824 */ /* 0x000fc800078e0209 */
[----:B------:R-:W-:Y:S02]  /*2dd0*/  IMAD R19, R16, 0x4, R9 ;  /* 0x0000000410137824 */ /* 0x000fe400078e0209 */
[----:B------:R-:W2:Y:S04]  /*2de0*/  LDL R16, [R15] ;  /* 0x000000000f107983 */ /* 0x000ea80000100800 */
[----:B------:R-:W3:Y:S01]  /*2df0*/  LDL R18, [R19] ;  /* 0x0000000013127983 */ /* 0x000ee20000100800 */
[----:B------:R-:W-:-:S04]  /*2e00*/  SHF.R.U32.HI R17, RZ, 0x2, R6 ;  /* 0x00000002ff117819 */ /* 0x000fc80000011606 */
[----:B------:R-:W-:Y:S01]  /*2e10*/  LOP3.LUT R17, R17, R6, RZ, 0x3c, !PT ;  /* 0x0000000611117212 */ /* 0x000fe200078e3cff */
[----:B------:R-:W-:-:S04]  /*2e20*/  IMAD.SHL.U32 R6, R5, 0x10, RZ ;  /* 0x0000001005067824 */ /* 0x000fc800078e00ff */
        /* <DEDUP_REMOVED lines=8> */
[----:B------:R-:W-:-:S05]  /*2eb0*/  @P2 IMAD.IADD R21, R21, 0x1, -R8 ;  /* 0x0000000115152824 */ /* 0x000fca00078e0a08 */
[----:B------:R-:W-:-:S13]  /*2ec0*/  ISETP.GE.U32.AND P2, PT, R21, R8, PT ;  /* 0x000000081500720c */ /* 0x000fda0003f46070 */
[----:B------:R-:W-:-:S05]  /*2ed0*/  @P2 IMAD.IADD R21, R21, 0x1, -R8 ;  /* 0x0000000115152824 */ /* 0x000fca00078e0a08 */
[----:B------:R-:W-:-:S05]  /*2ee0*/  SEL R6, R12, R21, !P1 ;  /* 0x000000150c067207 */ /* 0x000fca0004800000 */
[----:B------:R-:W-:Y:S01]  /*2ef0*/  IMAD R21, R6, 0x4, R9 ;  /* 0x0000000406157824 */ /* 0x000fe200078e0209 */
[----:B---3--:R0:W-:Y:S04]  /*2f00*/  STL [R15], R18 ;  /* 0x000000120f007387 */ /* 0x0081e80000100800 */
[----:B--2---:R1:W-:Y:S04]  /*2f10*/  STL [R19], R16 ;  /* 0x0000001013007387 */ /* 0x0043e80000100800 */
[----:B------:R-:W2:Y:S04]  /*2f20*/  LDL R20, [R21] ;  /* 0x0000000015147983 */ /* 0x000ea80000100800 */
[----:B------:R-:W3:Y:S01]  /*2f30*/  LDL R6, [R15+0x4] ;  /* 0x000004000f067983 */ /* 0x000ee20000100800 */
[----:B------:R-:W-:-:S04]  /*2f40*/  SHF.R.U32.HI R24, RZ, 0x2, R7 ;  /* 0x00000002ff187819 */ /* 0x000fc80000011607 */
[----:B------:R-:W-:Y:S01]  /*2f50*/  LOP3.LUT R24, R24, R7, RZ, 0x3c, !PT ;  /* 0x0000000718187212 */ /* 0x000fe200078e3cff */
[----:B------:R-:W-:-:S03]  /*2f60*/  IMAD.SHL.U32 R7, R17, 0x10, RZ ;  /* 0x0000001011077824 */ /* 0x000fc600078e00ff */
[----:B------:R-:W-:-:S04]  /*2f70*/  SHF.L.U32 R23, R24, 0x1, RZ ;  /* 0x0000000118177819 */ /* 0x000fc800000006ff */
[----:B------:R-:W-:-:S04]  /*2f80*/  LOP3.LUT R24, R24, R23, R7, 0x96, !PT ;  /* 0x0000001718187212 */ /* 0x000fc800078e9607 */
[----:B------:R-:W-:-:S04]  /*2f90*/  LOP3.LUT R7, R24, R17, RZ, 0x3c, !PT ;  /* 0x0000001118077212 */ /* 0x000fc800078e3cff */
[----:B------:R-:W-:-:S05]  /*2fa0*/  IADD3 R23, PT, PT, R4, 0x10974f, R7 ;  /* 0x0010974f04177810 */ /* 0x000fca0007ffe007 */
[----:B0-----:R-:W-:-:S04]  /*2fb0*/  IMAD.HI.U32 R18, R13, R23, RZ ;  /* 0x000000170d127227 */ /* 0x001fc800078e00ff */
[----:B------:R-:W-:-:S04]  /*2fc0*/  IMAD.MOV R18, RZ, RZ, -R18 ;  /* 0x000000ffff127224 */ /* 0x000fc800078e0a12 */
[----:B------:R-:W-:-:S05]  /*2fd0*/  IMAD R23, R8, R18, R23 ;  /* 0x0000001208177224 */ /* 0x000fca00078e0217 */
[----:B------:R-:W-:-:S13]  /*2fe0*/  ISETP.GE.U32.AND P2, PT, R23, R8, PT ;  /* 0x000000081700720c */ /* 0x000fda0003f46070 */
[----:B------:R-:W-:-:S05]  /*2ff0*/  @P2 IMAD.IADD R23, R23, 0x1, -R8 ;  /* 0x0000000117172824 */ /* 0x000fca00078e0a08 */
[----:B------:R-:W-:-:S13]  /*3000*/  ISETP.GE.U32.AND P2, PT, R23, R8, PT ;  /* 0x000000081700720c */ /* 0x000fda0003f46070 */
[----:B------:R-:W-:-:S05]  /*3010*/  @P2 IMAD.IADD R23, R23, 0x1, -R8 ;  /* 0x0000000117172824 */ /* 0x000fca00078e0a08 */
[----:B-1----:R-:W-:-:S05]  /*3020*/  SEL R16, R12, R23, !P1 ;  /* 0x000000170c107207 */ /* 0x002fca0004800000 */
[----:B------:R-:W-:Y:S01]  /*3030*/  IMAD R23, R16, 0x4, R9 ;  /* 0x0000000410177824 */ /* 0x000fe200078e0209 */
[----:B--2---:R0:W-:Y:S04]  /*3040*/  STL [R15+0x4], R20 ;  /* 0x000004140f007387 */ /* 0x0041e80000100800 */
[----:B---3--:R1:W-:Y:S04]  /*3050*/  STL [R21], R6 ;  /* 0x0000000615007387 */ /* 0x0083e80000100800 */
[----:B------:R-:W2:Y:S04]  /*3060*/  LDL R18, [R23] ;  /* 0x0000000017127983 */ /* 0x000ea80000100800 */
[----:B------:R-:W3:Y:S01]  /*3070*/  LDL R16, [R15+0x8] ;  /* 0x000008000f107983 */ /* 0x000ee20000100800 */
[----:B------:R-:W-:-:S04]  /*3080*/  SHF.R.U32.HI R19, RZ, 0x2, R2 ;  /* 0x00000002ff137819 */ /* 0x000fc80000011602 */
[----:B------:R-:W-:Y:S01]  /*3090*/  LOP3.LUT R19, R19, R2, RZ, 0x3c, !PT ;  /* 0x0000000213137212 */ /* 0x000fe200078e3cff */
[----:B------:R-:W-:-:S04]  /*30a0*/  IMAD.SHL.U32 R2, R7, 0x10, RZ ;  /* 0x0000001007027824 */ /* 0x000fc800078e00ff */
[----:B------:R-:W-:-:S05]  /*30b0*/  IMAD.SHL.U32 R24, R19, 0x2, RZ ;  /* 0x0000000213187824 */ /* 0x000fca00078e00ff */
[----:B------:R-:W-:-:S04]  /*30c0*/  LOP3.LUT R2, R19, R24, R2, 0x96, !PT ;  /* 0x0000001813027212 */ /* 0x000fc800078e9602 */
[----:B------:R-:W-:-:S04]  /*30d0*/  LOP3.LUT R19, R2, R7, RZ, 0x3c, !PT ;  /* 0x0000000702137212 */ /* 0x000fc800078e3cff */
[----:B------:R-:W-:-:S05]  /*30e0*/  IADD3 R2, PT, PT, R4, 0x161f14, R19 ;  /* 0x00161f1404027810 */ /* 0x000fca0007ffe013 */
[----:B0-----:R-:W-:-:S04]  /*30f0*/  IMAD.HI.U32 R20, R13, R2, RZ ;  /* 0x000000020d147227 */ /* 0x001fc800078e00ff */
[----:B-1----:R-:W-:-:S04]  /*3100*/  IMAD.MOV R21, RZ, RZ, -R20 ;  /* 0x000000ffff157224 */ /* 0x002fc800078e0a14 */
[----:B------:R-:W-:-:S05]  /*3110*/  IMAD R21, R8, R21, R2 ;  /* 0x0000001508157224 */ /* 0x000fca00078e0202 */
[----:B------:R-:W-:-:S13]  /*3120*/  ISETP.GE.U32.AND P2, PT, R21, R8, PT ;  /* 0x000000081500720c */ /* 0x000fda0003f46070 */
[----:B------:R-:W-:-:S05]  /*3130*/  @P2 IMAD.IADD R21, R21, 0x1, -R8 ;  /* 0x0000000115152824 */ /* 0x000fca00078e0a08 */
[----:B------:R-:W-:-:S13]  /*3140*/  ISETP.GE.U32.AND P2, PT, R21, R8, PT ;  /* 0x000000081500720c */ /* 0x000fda0003f46070 */
[----:B------:R-:W-:-:S04]  /*3150*/  @P2 IADD3 R21, PT, PT, -R8, R21, RZ ;  /* 0x0000001508152210 */ /* 0x000fc80007ffe1ff */
[----:B------:R-:W-:-:S05]  /*3160*/  SEL R2, R12, R21, !P1 ;  /* 0x000000150c027207 */ /* 0x000fca0004800000 */
        /* <DEDUP_REMOVED lines=32> */
[----:B0-----:R-:W-:-:S05]  /*3370*/  IMAD.HI.U32 R20, R13, R5, RZ ;  /* 0x000000050d147227 */ /* 0x001fca00078e00ff */
[----:B------:R-:W-:-:S05]  /*3380*/  IADD3 R20, PT, PT, -R20, RZ, RZ ;  /* 0x000000ff14147210 */ /* 0x000fca0007ffe1ff */
        /* <DEDUP_REMOVED lines=27> */
[----:B--2---:R-:W-:Y:S04]  /*3540*/  STL [R15+0x14], R20 ;  /* 0x000014140f007387 */ /* 0x004fe80000100800 */
[----:B---3--:R0:W-:Y:S04]  /*3550*/  STL [R5], R2 ;  /* 0x0000000205007387 */ /* 0x0081e80000100800 */
[----:B------:R-:W2:Y:S04]  /*3560*/  LDL R18, [R23] ;  /* 0x0000000017127983 */ /* 0x000ea80000100800 */
[----:B------:R-:W3:Y:S01]  /*3570*/  LDL R16, [R15+0x18] ;  /* 0x000018000f107983 */ /* 0x000ee20000100800 */
[----:B------:R-:W-:Y:S01]  /*3580*/  SHF.R.U32.HI R24, RZ, 0x2, R7 ;  /* 0x00000002ff187819 */ /* 0x000fe20000011607 */
[----:B------:R-:W-:-:S03]  /*3590*/  IMAD.SHL.U32 R3, R17, 0x10, RZ ;  /* 0x0000001011037824 */ /* 0x000fc600078e00ff */
[----:B------:R-:W-:-:S04]  /*35a0*/  LOP3.LUT R24, R24, R7, RZ, 0x3c, !PT ;  /* 0x0000000718187212 */ /* 0x000fc800078e3cff */
[----:B------:R-:W-:-:S04]  /*35b0*/  SHF.L.U32 R7, R24, 0x1, RZ ;  /* 0x0000000118077819 */ /* 0x000fc800000006ff */
[----:B------:R-:W-:Y:S01]  /*35c0*/  LOP3.LUT R24, R24, R7, R3, 0x96, !PT ;  /* 0x0000000718187212 */ /* 0x000fe200078e9603 */
[----:B------:R-:W-:-:S03]  /*35d0*/  VIADD R4, R4, 0x2c3e28 ;  /* 0x002c3e2804047836 */ /* 0x000fc60000000000 */
[----:B------:R-:W-:-:S05]  /*35e0*/  LOP3.LUT R3, R24, R17, RZ, 0x3c, !PT ;  /* 0x0000001118037212 */ /* 0x000fca00078e3cff */
[----:B------:R-:W-:-:S04]  /*35f0*/  IMAD.IADD R7, R3, 0x1, R4 ;  /* 0x0000000103077824 */ /* 0x000fc800078e0204 */
[----:B0-----:R-:W-:-:S04]  /*3600*/  IMAD.HI.U32 R2, R13, R7, RZ ;  /* 0x000000070d027227 */ /* 0x001fc800078e00ff */
        /* <DEDUP_REMOVED lines=8> */
[----:B--2---:R4:W-:Y:S04]  /*3690*/  STL [R15+0x18], R18 ;  /* 0x000018120f007387 */ /* 0x0049e80000100800 */
[----:B---3--:R4:W-:Y:S04]  /*36a0*/  STL [R23], R16 ;  /* 0x0000001017007387 */ /* 0x0089e80000100800 */
[----:B------:R-:W2:Y:S04]  /*36b0*/  LDL R24, [R25] ;  /* 0x0000000019187983 */ /* 0x000ea80000100800 */
[----:B------:R-:W3:Y:S01]  /*36c0*/  LDL R20, [R15+0x1c] ;  /* 0x00001c000f147983 */ /* 0x000ee20000100800 */
[----:B------:R-:W-:-:S05]  /*36d0*/  VIADD R14, R14, 0x8 ;  /* 0x000000080e0e7836 */ /* 0x000fca0000000000 */
[----:B------:R-:W-:Y:S01]  /*36e0*/  ISETP.NE.AND P2, PT, R14, R10, PT ;  /* 0x0000000a0e00720c */ /* 0x000fe20003f45270 */
[----:B------:R-:W-:Y:S01]  /*36f0*/  IMAD.MOV.U32 R5, RZ, RZ, R19 ;  /* 0x000000ffff057224 */ /* 0x000fe200078e0013 */
[----:B------:R-:W-:Y:S01]  /*3700*/  MOV R7, R21 ;  /* 0x0000001500077202 */ /* 0x000fe20000000f00 */
[----:B------:R-:W-:Y:S01]  /*3710*/  IMAD.MOV.U32 R2, RZ, RZ, R17 ;  /* 0x000000ffff027224 */ /* 0x000fe200078e0011 */
[----:B--2---:R4:W-:Y:S04]  /*3720*/  STL [R15+0x1c], R24 ;  /* 0x00001c180f007387 */ /* 0x0049e80000100800 */
[----:B---3--:R4:W-:Y:S05]  /*3730*/  STL [R25], R20 ;  /* 0x0000001419007387 */ /* 0x0089ea0000100800 */
[----:B------:R-:W-:Y:S05]  /*3740*/  @P2 BRA `(.L_x_19) ;  /* 0xfffffff400602947 */ /* 0x000fea000383ffff */
.L_x_18:
[----:B------:R-:W-:Y:S05]  /*3750*/  @!P0 BRA `(.L_x_20) ;  /* 0x0000000c00588947 */ /* 0x000fea0003800000 */
[----:B------:R-:W-:Y:S01]  /*3760*/  ISETP.GE.U32.AND P1, PT, R22, 0x4, PT ;  /* 0x000000041600780c */ /* 0x000fe20003f26070 */
[----:B------:R-:W-:Y:S01]  /*3770*/  IMAD.MOV.U32 R17, RZ, RZ, R3 ;  /* 0x000000ffff117224 */ /* 0x000fe200078e0003 */
[----:B----4-:R-:W-:Y:S01]  /*3780*/  LOP3.LUT R20, R8, 0x3, RZ, 0xc0, !PT ;  /* 0x0000000308147812 */ /* 0x010fe200078ec0ff */
[----:B------:R-:W-:Y:S02]  /*3790*/  IMAD.MOV.U32 R12, RZ, RZ, R2 ;  /* 0x000000ffff0c7224 */ /* 0x000fe400078e0002 */
[----:B------:R-:W-:Y:S01]  /*37a0*/  IMAD.MOV.U32 R15, RZ, RZ, R7 ;  /* 0x000000ffff0f7224 */ /* 0x000fe200078e0007 */
[----:B------:R-:W-:Y:S01]  /*37b0*/  ISETP.NE.AND P0, PT, R20, RZ, PT ;  /* 0x000000ff1400720c */ /* 0x000fe20003f05270 */
[----:B------:R-:W-:-:S06]  /*37c0*/  IMAD.MOV.U32 R16, RZ, RZ, R5 ;  /* 0x000000ffff107224 */ /* 0x000fcc00078e0005 */
[----:B------:R-:W-:Y:S06]  /*37d0*/  @!P1 BRA `(.L_x_21) ;  /* 0x0000000400889947 */ /* 0x000fec0003800000 */
[----:B------:R-:W3:Y:S01]  /*37e0*/  I2F.U32.RP R15, R8 ;  /* 0x00000008000f7306 */ /* 0x000ee20000209000 */
[----:B------:R-:W-:Y:S01]  /*37f0*/  SHF.R.U32.HI R12, RZ, 0x2, R5 ;  /* 0x00000002ff0c7819 */ /* 0x000fe20000011605 */
[----:B------:R-:W-:-:S03]  /*3800*/  IMAD.MOV R17, RZ, RZ, -R8 ;  /* 0x000000ffff117224 */ /* 0x000fc600078e0a08 */
[----:B------:R-:W-:Y:S01]  /*3810*/  LOP3.LUT R12, R12, R5, RZ, 0x3c, !PT ;  /* 0x000000050c0c7212 */ /* 0x000fe200078e3cff */
[----:B012---:R-:W-:-:S04]  /*3820*/  IMAD.SHL.U32 R5, R3, 0x10, RZ ;  /* 0x0000001003057824 */ /* 0x007fc800078e00ff */
[C---:B------:R-:W-:Y:S01]  /*3830*/  IMAD.SHL.U32 R14, R12.reuse, 0x2, RZ ;  /* 0x000000020c0e7824 */ /* 0x040fe200078e00ff */
[----:B---3--:R-:W0:Y:S04]  /*3840*/  MUFU.RCP R15, R15 ;  /* 0x0000000f000f7308 */ /* 0x008e280000001000 */
[----:B------:R-:W-:Y:S01]  /*3850*/  LOP3.LUT R14, R12, R14, R5, 0x96, !PT ;  /* 0x0000000e0c0e7212 */ /* 0x000fe200078e9605 */
[----:B------:R-:W-:-:S03]  /*3860*/  HFMA2 R12, -RZ, RZ, 0, 0 ;  /* 0x00000000ff0c7431 */ /* 0x000fc600000001ff */
[----:B------:R-:W-:Y:S01]  /*3870*/  LOP3.LUT R5, R14, R3, RZ, 0x3c, !PT ;  /* 0x000000030e057212 */ /* 0x000fe200078e3cff */
[----:B0-----:R-:W-:-:S06]  /*3880*/  VIADD R13, R15, 0xffffffe ;  /* 0x0ffffffe0f0d7836 */ /* 0x001fcc0000000000 */
[----:B------:R-:W0:Y:S02]  /*3890*/  F2I.FTZ.U32.TRUNC.NTZ R13, R13 ;  /* 0x0000000d000d7305 */ /* 0x000e24000021f000 */
[----:B0-----:R-:W-:-:S04]  /*38a0*/  IMAD R17, R17, R13, RZ ;  /* 0x0000000d11117224 */ /* 0x001fc800078e02ff */
[----:B------:R-:W-:Y:S01]  /*38b0*/  IMAD.HI.U32 R12, R13, R17, R12 ;  /* 0x000000110d0c7227 */ /* 0x000fe200078e000c */
[----:B------:R-:W-:-:S05]  /*38c0*/  IADD3 R13, PT, PT, R4, 0x587c5, R5 ;  /* 0x000587c5040d7810 */ /* 0x000fca0007ffe005 */
[----:B------:R-:W-:-:S04]  /*38d0*/  IMAD.HI.U32 R14, R12, R13, RZ ;  /* 0x0000000d0c0e7227 */ /* 0x000fc800078e00ff */
[----:B------:R-:W-:-:S04]  /*38e0*/  IMAD.MOV R14, RZ, RZ, -R14 ;  /* 0x000000ffff0e7224 */ /* 0x000fc800078e0a0e */
[----:B------:R-:W-:Y:S01]  /*38f0*/  IMAD R15, R8, R14, R13 ;  /* 0x0000000e080f7224 */ /* 0x000fe200078e020d */
[----:B------:R-:W-:-:S04]  /*3900*/  LOP3.LUT R13, RZ, R8, RZ, 0x33, !PT ;  /* 0x00000008ff0d7212 */ /* 0x000fc800078e33ff */
[----:B------:R-:W-:-:S13]  /*3910*/  ISETP.GE.U32.AND P1, PT, R15, R8, PT ;  /* 0x000000080f00720c */ /* 0x000fda0003f26070 */
[----:B------:R-:W-:Y:S01]  /*3920*/  @P1 IMAD.IADD R15, R15, 0x1, -R8 ;  /* 0x000000010f0f1824 */ /* 0x000fe200078e0a08 */
[----:B------:R-:W-:-:S04]  /*3930*/  ISETP.NE.U32.AND P1, PT, R8, RZ, PT ;  /* 0x000000ff0800720c */ /* 0x000fc80003f25070 */
[----:B------:R-:W-:-:S13]  /*3940*/  ISETP.GE.U32.AND P2, PT, R15, R8, PT ;  /* 0x000000080f00720c */ /* 0x000fda0003f46070 */
[----:B------:R-:W-:-:S05]  /*3950*/  @P2 IMAD.IADD R15, R15, 0x1, -R8 ;  /* 0x000000010f0f2824 */ /* 0x000fca00078e0a08 */
[----:B------:R-:W-:-:S05]  /*3960*/  SEL R14, R13, R15, !P1 ;  /* 0x0000000f0d0e7207 */ /* 0x000fca0004800000 */
[--C-:B------:R-:W-:Y:S02]  /*3970*/  IMAD R17, R14, 0x4, R9.reuse ;  /* 0x000000040e117824 */ /* 0x100fe400078e0209 */
[----:B------:R-:W-:-:S03]  /*3980*/  IMAD R14, R10, 0x4, R9 ;  /* 0x000000040a0e7824 */ /* 0x000fc600078e0209 */
        /* <DEDUP_REMOVED lines=15> */
[----:B------:R-:W-:-:S04]  /*3a80*/  @P2 IADD3 R21, PT, PT, -R8, R21, RZ ;  /* 0x0000001508152210 */ /* 0x000fc80007ffe1ff */
[----:B------:R-:W-:-:S05]  /*3a90*/  SEL R6, R13, R21, !P1 ;  /* 0x000000150d067207 */ /* 0x000fca0004800000 */
[----:B------:R-:W-:Y:S01]  /*3aa0*/  IMAD R21, R6, 0x4, R9 ;  /* 0x0000000406157824 */ /* 0x000fe200078e0209 */
[----:B--2---:R-:W-:Y:S04]  /*3ab0*/  STL [R14], R19 ;  /* 0x000000130e007387 */ /* 0x004fe80000100800 */
        /* <DEDUP_REMOVED lines=17> */
[----:B0-----:R-:W-:-:S05]  /*3bd0*/  SEL R16, R13, R7, !P1 ;  /* 0x000000070d107207 */ /* 0x001fca0004800000 */
[----:B------:R-:W-:Y:S01]  /*3be0*/  IMAD R19, R16, 0x4, R9 ;  /* 0x0000000410137824 */ /* 0x000fe200078e0209 */
[----:B--2---:R-:W-:Y:S04]  /*3bf0*/  STL [R14+0x4], R23 ;  /* 0x000004170e007387 */ /* 0x004fe80000100800 */
[----:B---3--:R0:W-:Y:S04]  /*3c00*/  STL [R21], R6 ;  /* 0x0000000615007387 */ /* 0x0081e80000100800 */
[----:B------:R-:W2:Y:S04]  /*3c10*/  LDL R27, [R19] ;  /* 0x00000000131b7983 */ /* 0x000ea80000100800 */
[----:B------:R-:W3:Y:S01]  /*3c20*/  LDL R18, [R14+0x8] ;  /* 0x000008000e127983 */ /* 0x000ee20000100800 */
[----:B------:R-:W-:Y:S01]  /*3c30*/  SHF.R.U32.HI R7, RZ, 0x2, R2 ;  /* 0x00000002ff077819 */ /* 0x000fe20000011602 */
[----:B------:R-:W-:-:S03]  /*3c40*/  VIADD R4, R4, 0x161f14 ;  /* 0x00161f1404047836 */ /* 0x000fc60000000000 */
[----:B------:R-:W-:Y:S02]  /*3c50*/  LOP3.LUT R7, R7, R2, RZ, 0x3c, !PT ;  /* 0x0000000207077212 */ /* 0x000fe400078e3cff */
[----:B------:R-:W-:-:S03]  /*3c60*/  SHF.L.U32 R2, R25, 0x4, RZ ;  /* 0x0000000419027819 */ /* 0x000fc600000006ff */
[----:B------:R-:W-:-:S05]  /*3c70*/  IMAD.SHL.U32 R16, R7, 0x2, RZ ;  /* 0x0000000207107824 */ /* 0x000fca00078e00ff */
[----:B------:R-:W-:-:S04]  /*3c80*/  LOP3.LUT R2, R7, R16, R2, 0x96, !PT ;  /* 0x0000001007027212 */ /* 0x000fc800078e9602 */
[----:B------:R-:W-:-:S05]  /*3c90*/  LOP3.LUT R17, R2, R25, RZ, 0x3c, !PT ;  /* 0x0000001902117212 */ /* 0x000fca00078e3cff */
[----:B------:R-:W-:-:S04]  /*3ca0*/  IMAD.IADD R7, R17, 0x1, R4 ;  /* 0x0000000111077824 */ /* 0x000fc800078e0204 */
        /* <DEDUP_REMOVED lines=11> */
[----:B0-----:R-:W2:Y:S04]  /*3d60*/  LDL R21, [R22] ;  /* 0x0000000016157983 */ /* 0x001ea80000100800 */
[----:B------:R-:W3:Y:S01]  /*3d70*/  LDL R13, [R14+0xc] ;  /* 0x00000c000e0d7983 */ /* 0x000ee20000100800 */
[----:B------:R-:W-:Y:S01]  /*3d80*/  IMAD.MOV.U32 R16, RZ, RZ, R3 ;  /* 0x000000ffff107224 */ /* 0x000fe200078e0003 */
[----:B------:R-:W-:Y:S01]  /*3d90*/  MOV R6, R5 ;  /* 0x0000000500067202 */ /* 0x000fe20000000f00 */
[----:B------:R-:W-:-:S02]  /*3da0*/  VIADD R10, R10, 0x4 ;  /* 0x000000040a0a7836 */ /* 0x000fc40000000000 */
[----:B------:R-:W-:Y:S02]  /*3db0*/  IMAD.MOV.U32 R7, RZ, RZ, R15 ;  /* 0x000000ffff077224 */ /* 0x000fe400078e000f */
[--C-:B------:R-:W-:Y:S02]  /*3dc0*/  IMAD.MOV.U32 R12, RZ, RZ, R25.reuse ;  /* 0x000000ffff0c7224 */ /* 0x100fe400078e0019 */
[----:B------:R-:W-:Y:S01]  /*3dd0*/  IMAD.MOV.U32 R2, RZ, RZ, R25 ;  /* 0x000000ffff027224 */ /* 0x000fe200078e0019 */
[----:B--2---:R4:W-:Y:S04]  /*3de0*/  STL [R14+0xc], R21 ;  /* 0x00000c150e007387 */ /* 0x0049e80000100800 */
[----:B---3--:R4:W-:Y:S02]  /*3df0*/  STL [R22], R13 ;  /* 0x0000000d16007387 */ /* 0x0089e40000100800 */
.L_x_21:
[----:B012---:R-:W-:Y:S02]  /*3e00*/  IMAD.MOV.U32 R5, RZ, RZ, R3 ;  /* 0x000000ffff057224 */ /* 0x007fe400078e0003 */
[----:B------:R-:W-:Y:S01]  /*3e10*/  IMAD.MOV.U32 R3, RZ, RZ, R17 ;  /* 0x000000ffff037224 */ /* 0x000fe200078e0011 */
[----:B------:R-:W-:Y:S06]  /*3e20*/  @!P0 BRA `(.L_x_20) ;  /* 0x0000000400a48947 */ /* 0x000fec0003800000 */
[----:B------:R-:W-:Y:S01]  /*3e30*/  ISETP.NE.AND P0, PT, R20, 0x1, PT ;  /* 0x000000011400780c */ /* 0x000fe20003f05270 */
[----:B----4-:R-:W-:Y:S01]  /*3e40*/  IMAD.MOV.U32 R13, RZ, RZ, R12 ;  /* 0x000000ffff0d7224 */ /* 0x010fe200078e000c */
[----:B------:R-:W-:Y:S01]  /*3e50*/  LOP3.LUT R3, R8, 0x1, RZ, 0xc0, !PT ;  /* 0x0000000108037812 */ /* 0x000fe200078ec0ff */
[----:B------:R-:W-:Y:S01]  /*3e60*/  IMAD.MOV.U32 R14, RZ, RZ, R15 ;  /* 0x000000ffff0e7224 */ /* 0x000fe200078e000f */
[----:B------:R-:W-:Y:S01]  /*3e70*/  MOV R7, R17 ;  /* 0x0000001100077202 */ /* 0x000fe20000000f00 */
[----:B------:R-:W-:Y:S01]  /*3e80*/  IMAD.MOV.U32 R18, RZ, RZ, R6 ;  /* 0x000000ffff127224 */ /* 0x000fe200078e0006 */
[----:B------:R-:W-:Y:S01]  /*3e90*/  ISETP.NE.U32.AND P1, PT, R3, 0x1, PT ;  /* 0x000000010300780c */ /* 0x000fe20003f25070 */
[----:B------:R-:W-:-:S06]  /*3ea0*/  IMAD.MOV.U32 R3, RZ, RZ, R17 ;  /* 0x000000ffff037224 */ /* 0x000fcc00078e0011 */
[----:B------:R-:W-:Y:S06]  /*3eb0*/  @!P0 BRA `(.L_x_22) ;  /* 0x0000000000e48947 */ /* 0x000fec0003800000 */
[----:B------:R-:W0:Y:S01]  /*3ec0*/  I2F.U32.RP R14, R8 ;  /* 0x00000008000e7306 */ /* 0x000e220000209000 */
[----:B------:R-:W-:Y:S01]  /*3ed0*/  SHF.R.U32.HI R5, RZ, 0x2, R16 ;  /* 0x00000002ff057819 */ /* 0x000fe20000011610 */
[----:B------:R-:W-:Y:S01]  /*3ee0*/  IMAD.SHL.U32 R2, R17, 0x10, RZ ;  /* 0x0000001011027824 */ /* 0x000fe200078e00ff */
[----:B------:R-:W-:Y:S01]  /*3ef0*/  ISETP.NE.U32.AND P2, PT, R8, RZ, PT ;  /* 0x000000ff0800720c */ /* 0x000fe20003f45070 */
[----:B------:R-:W-:Y:S01]  /*3f00*/  IMAD.MOV R19, RZ, RZ, -R8 ;  /* 0x000000ffff137224 */ /* 0x000fe200078e0a08 */
[----:B------:R-:W-:Y:S01]  /*3f10*/  LOP3.LUT R5, R5, R16, RZ, 0x3c, !PT ;  /* 0x0000001005057212 */ /* 0x000fe200078e3cff */
[----:B------:R-:W-:Y:S01]  /*3f20*/  IMAD R23, R10, 0x4, R9 ;  /* 0x000000040a177824 */ /* 0x000fe200078e0209 */
[----:B------:R-:W-:-:S03]  /*3f30*/  LOP3.LUT R16, RZ, R8, RZ, 0x33, !PT ;  /* 0x00000008ff107212 */ /* 0x000fc600078e33ff */
[C---:B------:R-:W-:Y:S01]  /*3f40*/  IMAD.SHL.U32 R13, R5.reuse, 0x2, RZ ;  /* 0x00000002050d7824 */ /* 0x040fe200078e00ff */
[----:B0-----:R-:W0:Y:S04]  /*3f50*/  MUFU.RCP R14, R14 ;  /* 0x0000000e000e7308 */ /* 0x001e280000001000 */
[----:B------:R-:W-:-:S04]  /*3f60*/  LOP3.LUT R2, R5, R13, R2, 0x96, !PT ;  /* 0x0000000d05027212 */ /* 0x000fc800078e9602 */
[----:B------:R-:W-:Y:S01]  /*3f70*/  LOP3.LUT R13, R2, R17, RZ, 0x3c, !PT ;  /* 0x00000011020d7212 */ /* 0x000fe200078e3cff */
[----:B------:R-:W-:Y:S02]  /*3f80*/  IMAD.MOV.U32 R2, RZ, RZ, RZ ;  /* 0x000000ffff027224 */ /* 0x000fe400078e00ff */
[----:B0-----:R-:W-:-:S06]  /*3f90*/  VIADD R3, R14, 0xffffffe ;  /* 0x0ffffffe0e037836 */ /* 0x001fcc0000000000 */
[----:B------:R-:W0:Y:S02]  /*3fa0*/  F2I.FTZ.U32.TRUNC.NTZ R3, R3 ;  /* 0x0000000300037305 */ /* 0x000e24000021f000 */
[----:B0-----:R-:W-:-:S04]  /*3fb0*/  IMAD R5, R19, R3, RZ ;  /* 0x0000000313057224 */ /* 0x001fc800078e02ff */
[----:B------:R-:W-:Y:S01]  /*3fc0*/  IMAD.HI.U32 R14, R3, R5, R2 ;  /* 0x00000005030e7227 */ /* 0x000fe200078e0002 */
[----:B------:R-:W-:Y:S01]  /*3fd0*/  IADD3 R3, PT, PT, R4, 0x587c5, R13 ;  /* 0x000587c504037810 */ /* 0x000fe20007ffe00d */
[----:B------:R-:W2:Y:S04]  /*3fe0*/  LDL R5, [R23] ;  /* 0x0000000017057983 */ /* 0x000ea80000100800 */
        /* <DEDUP_REMOVED lines=8> */
[----:B------:R-:W-:-:S05]  /*4070*/  IMAD R20, R2, 0x4, R9 ;  /* 0x0000000402147824 */ /* 0x000fca00078e0209 */
[----:B------:R-:W3:Y:S01]  /*4080*/  LDL R19, [R20] ;  /* 0x0000000014137983 */ /* 0x000ee20000100800 */
[----:B------:R-:W-:-:S04]  /*4090*/  SHF.R.U32.HI R3, RZ, 0x2, R6 ;  /* 0x00000002ff037819 */ /* 0x000fc80000011606 */
[----:B------:R-:W-:Y:S01]  /*40a0*/  LOP3.LUT R3, R3, R6, RZ, 0x3c, !PT ;  /* 0x0000000603037212 */ /* 0x000fe200078e3cff */
[----:B------:R-:W-:-:S04]  /*40b0*/  IMAD.SHL.U32 R2, R13, 0x10, RZ ;  /* 0x000000100d027824 */ /* 0x000fc800078e00ff */
[----:B------:R-:W-:-:S05]  /*40c0*/  IMAD.SHL.U32 R6, R3, 0x2, RZ ;  /* 0x0000000203067824 */ /* 0x000fca00078e00ff */
[----:B------:R-:W-:Y:S01]  /*40d0*/  LOP3.LUT R2, R3, R6, R2, 0x96, !PT ;  /* 0x0000000603027212 */ /* 0x000fe200078e9602 */
[----:B------:R-:W-:-:S03]  /*40e0*/  VIADD R4, R4, 0xb0f8a ;  /* 0x000b0f8a04047836 */ /* 0x000fc60000000000 */
        /* <DEDUP_REMOVED lines=11> */
[----:B---3--:R0:W-:Y:S04]  /*41a0*/  STL [R23], R19 ;  /* 0x0000001317007387 */ /* 0x0081e80000100800 */
[----:B--2---:R0:W-:Y:S04]  /*41b0*/  STL [R20], R5 ;  /* 0x0000000514007387 */ /* 0x0041e80000100800 */
[----:B------:R-:W2:Y:S04]  /*41c0*/  LDL R22, [R21] ;  /* 0x0000000015167983 */ /* 0x000ea80000100800 */
[----:B------:R-:W3:Y:S01]  /*41d0*/  LDL R6, [R23+0x4] ;  /* 0x0000040017067983 */ /* 0x000ee20000100800 */
[----:B------:R-:W-:-:S02]  /*41e0*/  IMAD.MOV.U32 R14, RZ, RZ, R17 ;  /* 0x000000ffff0e7224 */ /* 0x000fc400078e0011 */
[----:B------:R-:W-:Y:S02]  /*41f0*/  IMAD.MOV.U32 R18, RZ, RZ, R12 ;  /* 0x000000ffff127224 */ /* 0x000fe400078e000c */
[----:B------:R-:W-:Y:S02]  /*4200*/  VIADD R10, R10, 0x2 ;  /* 0x000000020a0a7836 */ /* 0x000fe40000000000 */
[----:B------:R-:W-:Y:S02]  /*4210*/  IMAD.MOV.U32 R16, RZ, RZ, R15 ;  /* 0x000000ffff107224 */ /* 0x000fe400078e000f */
[----:B------:R-:W-:Y:S01]  /*4220*/  IMAD.MOV.U32 R2, RZ, RZ, R13 ;  /* 0x000000ffff027224 */ /* 0x000fe200078e000d */
[----:B--2---:R0:W-:Y:S04]  /*4230*/  STL [R23+0x4], R22 ;  /* 0x0000041617007387 */ /* 0x0041e80000100800 */
[----:B---3--:R0:W-:Y:S02]  /*4240*/  STL [R21], R6 ;  /* 0x0000000615007387 */ /* 0x0081e40000100800 */
.L_x_22:
[----:B0-----:R-:W-:Y:S02]  /*4250*/  IMAD.MOV.U32 R5, RZ, RZ, R15 ;  /* 0x000000ffff057224 */ /* 0x001fe400078e000f */
[----:B------:R-:W-:Y:S01]  /*4260*/  IMAD.MOV.U32 R6, RZ, RZ, R12 ;  /* 0x000000ffff067224 */ /* 0x000fe200078e000c */
[----:B------:R-:W-:Y:S06]  /*4270*/  @P1 BRA `(.L_x_20) ;  /* 0x0000000000901947 */ /* 0x000fec0003800000 */
[----:B------:R-:W0:Y:S01]  /*4280*/  I2F.U32.RP R12, R8 ;  /* 0x00000008000c7306 */ /* 0x000e220000209000 */
[----:B------:R-:W-:Y:S01]  /*4290*/  SHF.R.U32.HI R5, RZ, 0x2, R16 ;  /* 0x00000002ff057819 */ /* 0x000fe20000011610 */
[----:B------:R-:W-:Y:S01]  /*42a0*/  IMAD.SHL.U32 R6, R3, 0x10, RZ ;  /* 0x0000001003067824 */ /* 0x000fe200078e00ff */
[----:B------:R-:W-:Y:S01]  /*42b0*/  ISETP.NE.U32.AND P1, PT, R8, RZ, PT ;  /* 0x000000ff0800720c */ /* 0x000fe20003f25070 */
[----:B------:R-:W-:Y:S01]  /*42c0*/  IMAD.MOV R15, RZ, RZ, -R8 ;  /* 0x000000ffff0f7224 */ /* 0x000fe200078e0a08 */
[----:B------:R-:W-:Y:S01]  /*42d0*/  LOP3.LUT R5, R5, R16, RZ, 0x3c, !PT ;  /* 0x0000001005057212 */ /* 0x000fe200078e3cff */
[----:B------:R-:W-:Y:S02]  /*42e0*/  VIADD R4, R4, 0x587c5 ;  /* 0x000587c504047836 */ /* 0x000fe40000000000 */
[----:B------:R-:W-:Y:S02]  /*42f0*/  IMAD R10, R10, 0x4, R9 ;  /* 0x000000040a0a7824 */ /* 0x000fe400078e0209 */
[C---:B------:R-:W-:Y:S01]  /*4300*/  IMAD.SHL.U32 R2, R5.reuse, 0x2, RZ ;  /* 0x0000000205027824 */ /* 0x040fe200078e00ff */
[----:B0-----:R-:W0:Y:S04]  /*4310*/  MUFU.RCP R12, R12 ;  /* 0x0000000c000c7308 */ /* 0x001e280000001000 */
[----:B------:R-:W-:Y:S01]  /*4320*/  LOP3.LUT R2, R5, R2, R6, 0x96, !PT ;  /* 0x0000000205027212 */ /* 0x000fe200078e9606 */
[----:B------:R-:W-:Y:S01]  /*4330*/  IMAD.MOV.U32 R6, RZ, RZ, RZ ;  /* 0x000000ffff067224 */ /* 0x000fe200078e00ff */
[----:B0-----:R-:W-:-:S02]  /*4340*/  IADD3 R7, PT, PT, R12, 0xffffffe, RZ ;  /* 0x0ffffffe0c077810 */ /* 0x001fc40007ffe0ff */
[----:B------:R-:W2:Y:S04]  /*4350*/  LDL R12, [R10] ;  /* 0x000000000a0c7983 */ /* 0x000ea80000100800 */
[----:B------:R-:W0:Y:S02]  /*4360*/  F2I.FTZ.U32.TRUNC.NTZ R7, R7 ;  /* 0x0000000700077305 */ /* 0x000e24000021f000 */
[----:B0-----:R-:W-:Y:S01]  /*4370*/  IMAD R5, R15, R7, RZ ;  /* 0x000000070f057224 */ /* 0x001fe200078e02ff */
[----:B------:R-:W-:-:S03]  /*4380*/  LOP3.LUT R15, R2, R3, RZ, 0x3c, !PT ;  /* 0x00000003020f7212 */ /* 0x000fc600078e3cff */
[----:B------:R-:W-:-:S04]  /*4390*/  IMAD.HI.U32 R2, R7, R5, R6 ;  /* 0x0000000507027227 */ /* 0x000fc800078e0006 */
[----:B------:R-:W-:-:S04]  /*43a0*/  IMAD.IADD R5, R15, 0x1, R4 ;  /* 0x000000010f057824 */ /* 0x000fc800078e0204 */
[----:B------:R-:W-:-:S04]  /*43b0*/  IMAD.HI.U32 R2, R2, R5, RZ ;  /* 0x0000000502027227 */ /* 0x000fc800078e00ff */
[----:B------:R-:W-:-:S04]  /*43c0*/  IMAD.MOV R2, RZ, RZ, -R2 ;  /* 0x000000ffff027224 */ /* 0x000fc800078e0a02 */
[----:B------:R-:W-:-:S05]  /*43d0*/  IMAD R5, R8, R2, R5 ;  /* 0x0000000208057224 */ /* 0x000fca00078e0205 */
[----:B------:R-:W-:-:S13]  /*43e0*/  ISETP.GE.U32.AND P0, PT, R5, R8, PT ;  /* 0x000000080500720c */ /* 0x000fda0003f06070 */
[----:B------:R-:W-:-:S05]  /*43f0*/  @P0 IMAD.IADD R5, R5, 0x1, -R8 ;  /* 0x0000000105050824 */ /* 0x000fca00078e0a08 */
[----:B------:R-:W-:-:S13]  /*4400*/  ISETP.GE.U32.AND P0, PT, R5, R8, PT ;  /* 0x000000080500720c */ /* 0x000fda0003f06070 */
[----:B------:R-:W-:Y:S02]  /*4410*/  @P0 IADD3 R5, PT, PT, -R8, R5, RZ ;  /* 0x0000000508050210 */ /* 0x000fe40007ffe1ff */
[----:B------:R-:W-:-:S05]  /*4420*/  @!P1 LOP3.LUT R5, RZ, R8, RZ, 0x33, !PT ;  /* 0x00000008ff059212 */ /* 0x000fca00078e33ff */
[----:B------:R-:W-:-:S05]  /*4430*/  IMAD R17, R5, 0x4, R9 ;  /* 0x0000000405117824 */ /* 0x000fca00078e0209 */
[----:B------:R-:W3:Y:S01]  /*4440*/  LDL R19, [R17] ;  /* 0x0000000011137983 */ /* 0x000ee20000100800 */
[----:B------:R-:W-:Y:S02]  /*4450*/  IMAD.MOV.U32 R2, RZ, RZ, R3 ;  /* 0x000000ffff027224 */ /* 0x000fe400078e0003 */
[----:B------:R-:W-:Y:S02]  /*4460*/  IMAD.MOV.U32 R7, RZ, RZ, R13 ;  /* 0x000000ffff077224 */ /* 0x000fe400078e000d */
[----:B------:R-:W-:Y:S02]  /*4470*/  IMAD.MOV.U32 R6, RZ, RZ, R14 ;  /* 0x000000ffff067224 */ /* 0x000fe400078e000e */
[----:B------:R-:W-:Y:S02]  /*4480*/  IMAD.MOV.U32 R5, RZ, RZ, R18 ;  /* 0x000000ffff057224 */ /* 0x000fe400078e0012 */
[----:B------:R-:W-:Y:S01]  /*4490*/  IMAD.MOV.U32 R3, RZ, RZ, R15 ;  /* 0x000000ffff037224 */ /* 0x000fe200078e000f */
[----:B---3--:R3:W-:Y:S04]  /*44a0*/  STL [R10], R19 ;  /* 0x000000130a007387 */ /* 0x0087e80000100800 */
[----:B--2---:R3:W-:Y:S02]  /*44b0*/  STL [R17], R12 ;  /* 0x0000000c11007387 */ /* 0x0047e40000100800 */
.L_x_20:
[----:B------:R0:W-:Y:S04]  /*44c0*/  STL.64 [R1+0x8], R6 ;  /* 0x0000080601007387 */ /* 0x0001e80000100a00 */
[----:B------:R0:W-:Y:S04]  /*44d0*/  STL.64 [R1+0x10], R2 ;  /* 0x0000100201007387 */ /* 0x0001e80000100a00 */
[----:B------:R0:W-:Y:S02]  /*44e0*/  STL.64 [R1], R4 ;  /* 0x0000000401007387 */ /* 0x0001e40000100a00 */
.L_x_11:
[----:B------:R-:W-:Y:S02]  /*44f0*/  ISETP.GE.AND P0, PT, R8, 0x2, PT ;  /* 0x000000020800780c */ /* 0x000fe40003f06270 */
[----:B------:R-:W-:-:S11]  /*4500*/  CS2R R30, SRZ ;  /* 0x00000000001e7805 */ /* 0x000fd6000001ff00 */
[----:B------:R-:W-:Y:S05]  /*4510*/  @!P0 BRA `(.L_x_23) ;  /* 0x0000002000fc8947 */ /* 0x000fea0003800000 */
[C---:B------:R-:W-:Y:S01]  /*4520*/  ISETP.GE.U32.AND P0, PT, R8.reuse, 0x9, PT ;  /* 0x000000090800780c */ /* 0x040fe20003f06070 */
[----:B------:R-:W-:Y:S02]  /*4530*/  VIADD R26, R8, 0xffffffff ;  /* 0xffffffff081a7836 */ /* 0x000fe40000000000 */
[----:B----4-:R-:W-:Y:S01]  /*4540*/  HFMA2 R24, -RZ, RZ, 0, 0 ;  /* 0x00000000ff187431 */ /* 0x010fe200000001ff */
[----:B------:R-:W-:Y:S02]  /*4550*/  CS2R R30, SRZ ;  /* 0x00000000001e7805 */ /* 0x000fe4000001ff00 */
[----:B------:R-:W-:-:S07]  /*4560*/  LOP3.LUT R27, R26, 0x7, RZ, 0xc0, !PT ;  /* 0x000000071a1b7812 */ /* 0x000fce00078ec0ff */
[----:B------:R-:W-:Y:S05]  /*4570*/  @!P0 BRA `(.L_x_24) ;  /* 0x0000001000808947 */ /* 0x000fea0003800000 */
[----:B------:R-:W4:Y:S01]  /*4580*/  LDL R15, [R1+0x30] ;  /* 0x00003000010f7983 */ /* 0x000f220000100800 */
[----:B---3--:R-:W4:Y:S02]  /*4590*/  LDC.64 R12, c[0x0][0x380] ;  /* 0x0000e000ff0c7b82 */ /* 0x008f240000000a00 */
[----:B----4-:R-:W-:-:S05]  /*45a0*/  IMAD.WIDE R12, R15, 0x8, R12 ;  /* 0x000000080f0c7825 */ /* 0x010fca00078e020c */
[----:B------:R3:W5:Y:S04]  /*45b0*/  LDG.E.64 R32, desc[UR6][R12.64+0x1f40] ;  /* 0x001f40060c207981 */ /* 0x000768000c1e1b00 */
[----:B------:R3:W5:Y:S01]  /*45c0*/  LDG.E.64 R18, desc[UR6][R12.64] ;  /* 0x000000060c127981 */ /* 0x000762000c1e1b00 */
[----:B------:R-:W-:Y:S01]  /*45d0*/  LOP3.LUT R24, R26, 0xfffffff8, RZ, 0xc0, !PT ;  /* 0xfffffff81a187812 */ /* 0x000fe200078ec0ff */
[----:B------:R-:W-:Y:S01]  /*45e0*/  IMAD.MOV.U32 R25, RZ, RZ, RZ ;  /* 0x000000ffff197224 */ /* 0x000fe200078e00ff */
[----:B------:R-:W-:-:S07]  /*45f0*/  CS2R R30, SRZ ;  /* 0x00000000001e7805 */ /* 0x000fce000001ff00 */
.L_x_41:
[----:B------:R-:W-:Y:S01]  /*4600*/  IMAD R28, R25, 0x4, R9 ;  /* 0x00000004191c7824 */ /* 0x000fe200078e0209 */
[----:B---3--:R-:W3:Y:S04]  /*4610*/  LDC.64 R12, c[0x0][0x380] ;  /* 0x0000e000ff0c7b82 */ /* 0x008ee80000000a00 */
[----:B------:R-:W3:Y:S02]  /*4620*/  LDL R15, [R28+0x4] ;  /* 0x000004001c0f7983 */ /* 0x000ee40000100800 */
[----:B---3--:R-:W-:-:S05]  /*4630*/  IMAD.WIDE R12, R15, 0x8, R12 ;  /* 0x000000080f0c7825 */ /* 0x008fca00078e020c */
[----:B------:R-:W3:Y:S04]  /*4640*/  LDG.E.64 R34, desc[UR6][R12.64+0x1f40] ;  /* 0x001f40060c227981 */ /* 0x000ee8000c1e1b00 */
[----:B------:R-:W4:Y:S01]  /*4650*/  LDG.E.64 R36, desc[UR6][R12.64] ;  /* 0x000000060c247981 */ /* 0x000f22000c1e1b00 */
[----:B------:R-:W-:Y:S01]  /*4660*/  BSSY.RECONVERGENT B1, `(.L_x_25) ;  /* 0x000001a000017945 */ /* 0x000fe20003800200 */
[----:B---3-5:R-:W-:Y:S02]  /*4670*/  DADD R32, -R34, R32 ;  /* 0x0000000022207229 */ /* 0x028fe40000000120 */
[----:B----4-:R-:W-:-:S06]  /*4680*/  DADD R18, -R36, R18 ;  /* 0x0000000024127229 */ /* 0x010fcc0000000112 */
[----:B------:R-:W-:-:S08]  /*4690*/  DMUL R22, R32, R32 ;  /* 0x0000002020167228 */ /* 0x000fd00000000000 */
[----:B------:R-:W-:Y:S01]  /*46a0*/  DFMA R22, R18, R18, R22 ;  /* 0x000000121216722b */ /* 0x000fe20000000016 */
[----:B------:R-:W-:Y:S02]  /*46b0*/  IMAD.MOV.U32 R18, RZ, RZ, 0x0 ;  /* 0x00000000ff127424 */ /* 0x000fe400078e00ff */
[----:B------:R-:W-:-:S03]  /*46c0*/  IMAD.MOV.U32 R19, RZ, RZ, 0x3fd80000 ;  /* 0x3fd80000ff137424 */ /* 0x000fc600078e00ff */
[----:B------:R-:W3:Y:S04]  /*46d0*/  MUFU.RSQ64H R17, R23 ;  /* 0x0000001700117308 */ /* 0x000ee80000001c00 */
[----:B------:R-:W-:-:S05]  /*46e0*/  VIADD R16, R23, 0xfcb00000 ;  /* 0xfcb0000017107836 */ /* 0x000fca0000000000 */
[----:B------:R-:W-:Y:S01]  /*46f0*/  ISETP.GE.U32.AND P0, PT, R16, 0x7ca00000, PT ;  /* 0x7ca000001000780c */ /* 0x000fe20003f06070 */
[----:B---3--:R-:W-:-:S08]  /*4700*/  DMUL R14, R16, R16 ;  /* 0x00000010100e7228 */ /* 0x008fd00000000000 */
[----:B------:R-:W-:-:S08]  /*4710*/  DFMA R14, R22, -R14, 1 ;  /* 0x3ff00000160e742b */ /* 0x000fd0000000080e */
[----:B------:R-:W-:Y:S02]  /*4720*/  DFMA R18, R14, R18, 0.5 ;  /* 0x3fe000000e12742b */ /* 0x000fe40000000012 */
[----:B------:R-:W-:-:S08]  /*4730*/  DMUL R14, R16, R14 ;  /* 0x0000000e100e7228 */ /* 0x000fd00000000000 */
[----:B------:R-:W-:-:S08]  /*4740*/  DFMA R18, R18, R14, R16 ;  /* 0x0000000e1212722b */ /* 0x000fd00000000010 */
[----:B------:R-:W-:Y:S02]  /*4750*/  DMUL R14, R22, R18 ;  /* 0x00000012160e7228 */ /* 0x000fe40000000000 */
[----:B------:R-:W-:Y:S02]  /*4760*/  VIADD R13, R19, 0xfff00000 ;  /* 0xfff00000130d7836 */ /* 0x000fe40000000000 */
[----:B------:R-:W-:-:S04]  /*4770*/  IMAD.MOV.U32 R12, RZ, RZ, R18 ;  /* 0x000000ffff0c7224 */ /* 0x000fc800078e0012 */
[----:B------:R-:W-:-:S08]  /*4780*/  DFMA R20, R14, -R14, R22 ;  /* 0x8000000e0e14722b */ /* 0x000fd00000000016 */
[----:B------:R-:W-:Y:S01]  /*4790*/  DFMA R38, R20, R12, R14 ;  /* 0x0000000c1426722b */ /* 0x000fe2000000000e */
[----:B------:R-:W-:Y:S10]  /*47a0*/  @!P0 BRA `(.L_x_26) ;  /* 0x0000000000148947 */ /* 0x000ff40003800000 */
[----:B------:R-:W-:Y:S01]  /*47b0*/  IMAD.MOV.U32 R12, RZ, RZ, R18 ;  /* 0x000000ffff0c7224 */ /* 0x000fe200078e0012 */
[----:B------:R-:W-:-:S07]  /*47c0*/  MOV R10, 0x47e0 ;  /* 0x000047e0000a7802 */ /* 0x000fce0000000f00 */
[----:B012---:R-:W-:Y:S05]  /*47d0*/  CALL.REL.NOINC `($__internal_1_$__cuda_sm20_dsqrt_rn_f64_mediumpath_v1) ;  /* 0x0000005800f87944 */ /* 0x007fea0003c00000 */
[----:B------:R-:W-:Y:S01]  /*47e0*/  MOV R38, R12 ;  /* 0x0000000c00267202 */ /* 0x000fe20000000f00 */
[----:B------:R-:W-:-:S07]  /*47f0*/  IMAD.MOV.U32 R39, RZ, RZ, R13 ;  /* 0x000000ffff277224 */ /* 0x000fce00078e000d */
.L_x_26:
[----:B------:R-:W-:Y:S05]  /*4800*/  BSYNC.RECONVERGENT B1 ;  /* 0x0000000000017941 */ /* 0x000fea0003800200 */
.L_x_25:
[----:B------:R-:W3:Y:S01]  /*4810*/  LDL.64 R16, [R28+0x8] ;  /* 0x000008001c107983 */ /* 0x000ee20000100a00 */
[----:B------:R-:W3:Y:S02]  /*4820*/  LDC.64 R12, c[0x0][0x380] ;  /* 0x0000e000ff0c7b82 */ /* 0x000ee40000000a00 */
[----:B---3--:R-:W-:-:S05]  /*4830*/  IMAD.WIDE R12, R16, 0x8, R12 ;  /* 0x00000008100c7825 */ /* 0x008fca00078e020c */
[----:B------:R-:W3:Y:S04]  /*4840*/  LDG.E.64 R18, desc[UR6][R12.64+0x1f40] ;  /* 0x001f40060c127981 */ /* 0x000ee8000c1e1b00 */
[----:B------:R-:W4:Y:S01]  /*4850*/  LDG.E.64 R32, desc[UR6][R12.64] ;  /* 0x000000060c207981 */ /* 0x000f22000c1e1b00 */
[----:B------:R-:W-:Y:S01]  /*4860*/  IMAD.MOV.U32 R40, RZ, RZ, 0x0 ;  /* 0x00000000ff287424 */ /* 0x000fe200078e00ff */
[----:B------:R-:W-:Y:S01]  /*4870*/  BSSY.RECONVERGENT B1, `(.L_x_27) ;  /* 0x000001d000017945 */ /* 0x000fe20003800200 */
[----:B------:R-:W-:Y:S01]  /*4880*/  IMAD.MOV.U32 R41, RZ, RZ, 0x3fd80000 ;  /* 0x3fd80000ff297424 */ /* 0x000fe200078e00ff */
[----:B------:R-:W-:Y:S02]  /*4890*/  DADD R38, R38, R30 ;  /* 0x0000000026267229 */ /* 0x000fe4000000001e */
[----:B---3--:R-:W-:-:S02]  /*48a0*/  DADD R34, R34, -R18 ;  /* 0x0000000022227229 */ /* 0x008fc40000000812 */
[----:B----4-:R-:W-:-:S06]  /*48b0*/  DADD R36, R36, -R32 ;  /* 0x0000000024247229 */ /* 0x010fcc0000000820 */
[----:B------:R-:W-:-:S08]  /*48c0*/  DMUL R34, R34, R34 ;  /* 0x0000002222227228 */ /* 0x000fd00000000000 */
[----:B------:R-:W-:-:S06]  /*48d0*/  DFMA R36, R36, R36, R34 ;  /* 0x000000242424722b */ /* 0x000fcc0000000022 */
        /* <DEDUP_REMOVED lines=15> */
[----:B------:R-:W-:Y:S01]  /*49d0*/  MOV R23, R37 ;  /* 0x0000002500177202 */ /* 0x000fe20000000f00 */
[----:B------:R-:W-:Y:S01]  /*49e0*/  IMAD.MOV.U32 R22, RZ, RZ, R36 ;  /* 0x000000ffff167224 */ /* 0x000fe200078e0024 */
[----:B------:R-:W-:Y:S01]  /*49f0*/  MOV R10, 0x4a20 ;  /* 0x00004a20000a7802 */ /* 0x000fe20000000f00 */
[----:B------:R-:W-:-:S07]  /*4a00*/  IMAD.MOV.U32 R16, RZ, RZ, R34 ;  /* 0x000000ffff107224 */ /* 0x000fce00078e0022 */
[----:B012---:R-:W-:Y:S05]  /*4a10*/  CALL.REL.NOINC `($__internal_1_$__cuda_sm20_dsqrt_rn_f64_mediumpath_v1) ;  /* 0x0000005800687944 */ /* 0x007fea0003c00000 */
[----:B------:R-:W-:Y:S02]  /*4a20*/  IMAD.MOV.U32 R22, RZ, RZ, R12 ;  /* 0x000000ffff167224 */ /* 0x000fe400078e000c */
[----:B------:R-:W-:-:S07]  /*4a30*/  IMAD.MOV.U32 R23, RZ, RZ, R13 ;  /* 0x000000ffff177224 */ /* 0x000fce00078e000d */
.L_x_28:
[----:B------:R-:W-:Y:S05]  /*4a40*/  BSYNC.RECONVERGENT B1 ;  /* 0x0000000000017941 */ /* 0x000fea0003800200 */
.L_x_27:
[----:B------:R-:W3:Y:S02]  /*4a50*/  LDC.64 R12, c[0x0][0x380] ;  /* 0x0000e000ff0c7b82 */ /* 0x000ee40000000a00 */
[----:B---3--:R-:W-:-:S05]  /*4a60*/  IMAD.WIDE R12, R17, 0x8, R12 ;  /* 0x00000008110c7825 */ /* 0x008fca00078e020c */
[----:B------:R-:W3:Y:S04]  /*4a70*/  LDG.E.64 R34, desc[UR6][R12.64+0x1f40] ;  /* 0x001f40060c227981 */ /* 0x000ee8000c1e1b00 */
[----:B------:R-:W4:Y:S01]  /*4a80*/  LDG.E.64 R36, desc[UR6][R12.64] ;  /* 0x000000060c247981 */ /* 0x000f22000c1e1b00 */
[----:B------:R-:W-:Y:S01]  /*4a90*/  IMAD.MOV.U32 R30, RZ, RZ, 0x0 ;  /* 0x00000000ff1e7424 */ /* 0x000fe200078e00ff */
[----:B------:R-:W-:Y:S01]  /*4aa0*/  DADD R38, R38, R22 ;  /* 0x0000000026267229 */ /* 0x000fe20000000016 */
[----:B------:R-:W-:Y:S01]  /*4ab0*/  IMAD.MOV.U32 R31, RZ, RZ, 0x3fd80000 ;  /* 0x3fd80000ff1f7424 */ /* 0x000fe200078e00ff */
[----:B------:R-:W-:Y:S01]  /*4ac0*/  BSSY.RECONVERGENT B1, `(.L_x_29) ;  /* 0x000001a000017945 */ /* 0x000fe20003800200 */
[----:B---3--:R-:W-:Y:S02]  /*4ad0*/  DADD R14, R18, -R34 ;  /* 0x00000000120e7229 */ /* 0x008fe40000000822 */
        /* <DEDUP_REMOVED lines=17> */
[----:B------:R-:W-:Y:S01]  /*4bf0*/  MOV R12, R30 ;  /* 0x0000001e000c7202 */ /* 0x000fe20000000f00 */
[----:B------:R-:W-:Y:S01]  /*4c00*/  IMAD.MOV.U32 R22, RZ, RZ, R18 ;  /* 0x000000ffff167224 */ /* 0x000fe200078e0012 */
[----:B------:R-:W-:Y:S01]  /*4c10*/  MOV R10, 0x4c40 ;  /* 0x00004c40000a7802 */ /* 0x000fe20000000f00 */
[----:B------:R-:W-:-:S07]  /*4c20*/  IMAD.MOV.U32 R23, RZ, RZ, R19 ;  /* 0x000000ffff177224 */ /* 0x000fce00078e0013 */
[----:B012---:R-:W-:Y:S05]  /*4c30*/  CALL.REL.NOINC `($__internal_1_$__cuda_sm20_dsqrt_rn_f64_mediumpath_v1) ;  /* 0x0000005400e07944 */ /* 0x007fea0003c00000 */
[----:B------:R-:W-:Y:S02]  /*4c40*/  IMAD.MOV.U32 R22, RZ, RZ, R12 ;  /* 0x000000ffff167224 */ /* 0x000fe400078e000c */
[----:B------:R-:W-:-:S07]  /*4c50*/  IMAD.MOV.U32 R23, RZ, RZ, R13 ;  /* 0x000000ffff177224 */ /* 0x000fce00078e000d */
.L_x_30:
[----:B------:R-:W-:Y:S05]  /*4c60*/  BSYNC.RECONVERGENT B1 ;  /* 0x0000000000017941 */ /* 0x000fea0003800200 */
.L_x_29:
[----:B------:R-:W3:Y:S01]  /*4c70*/  LDL.128 R16, [R28+0x10] ;  /* 0x000010001c107983 */ /* 0x000ee20000100c00 */
        /* <DEDUP_REMOVED lines=21> */
[----:B------:R-:W-:Y:S01]  /*4dd0*/  VIADD R13, R41, 0xfff00000 ;  /* 0xfff00000290d7836 */ /* 0x000fe20000000000 */
[----:B------:R-:W-:-:S05]  /*4de0*/  MOV R12, R40 ;  /* 0x00000028000c7202 */ /* 0x000fca0000000f00 */
[----:B------:R-:W-:-:S08]  /*4df0*/  DFMA R20, R14, -R14, R36 ;  /* 0x8000000e0e14722b */ /* 0x000fd00000000024 */
[----:B------:R-:W-:Y:S01]  /*4e00*/  DFMA R22, R20, R12, R14 ;  /* 0x0000000c1416722b */ /* 0x000fe2000000000e */
[----:B------:R-:W-:Y:S10]  /*4e10*/  @!P0 BRA `(.L_x_32) ;  /* 0x0000000000208947 */ /* 0x000ff40003800000 */
[----:B------:R-:W-:Y:S01]  /*4e20*/  IMAD.MOV.U32 R12, RZ, RZ, R40 ;  /* 0x000000ffff0c7224 */ /* 0x000fe200078e0028 */
[----:B------:R-:W-:Y:S01]  /*4e30*/  MOV R10, 0x4e80 ;  /* 0x00004e80000a7802 */ /* 0x000fe20000000f00 */
[----:B------:R-:W-:Y:S02]  /*4e40*/  IMAD.MOV.U32 R22, RZ, RZ, R36 ;  /* 0x000000ffff167224 */ /* 0x000fe400078e0024 */
[----:B------:R-:W-:Y:S02]  /*4e50*/  IMAD.MOV.U32 R23, RZ, RZ, R37 ;  /* 0x000000ffff177224 */ /* 0x000fe400078e0025 */
[----:B------:R-:W-:-:S07]  /*4e60*/  IMAD.MOV.U32 R16, RZ, RZ, R34 ;  /* 0x000000ffff107224 */ /* 0x000fce00078e0022 */
[----:B012---:R-:W-:Y:S05]  /*4e70*/  CALL.REL.NOINC `($__internal_1_$__cuda_sm20_dsqrt_rn_f64_mediumpath_v1) ;  /* 0x0000005400507944 */ /* 0x007fea0003c00000 */
[----:B------:R-:W-:Y:S02]  /*4e80*/  IMAD.MOV.U32 R22, RZ, RZ, R12 ;  /* 0x000000ffff167224 */ /* 0x000fe400078e000c */
[----:B------:R-:W-:-:S07]  /*4e90*/  IMAD.MOV.U32 R23, RZ, RZ, R13 ;  /* 0x000000ffff177224 */ /* 0x000fce00078e000d */
.L_x_32:
[----:B------:R-:W-:Y:S05]  /*4ea0*/  BSYNC.RECONVERGENT B1 ;  /* 0x0000000000017941 */ /* 0x000fea0003800200 */
.L_x_31:
[----:B------:R-:W3:Y:S02]  /*4eb0*/  LDC.64 R12, c[0x0][0x380] ;  /* 0x0000e000ff0c7b82 */ /* 0x000ee40000000a00 */
[----:B---3--:R-:W-:-:S05]  /*4ec0*/  IMAD.WIDE R12, R17, 0x8, R12 ;  /* 0x00000008110c7825 */ /* 0x008fca00078e020c */
[----:B------:R-:W3:Y:S04]  /*4ed0*/  LDG.E.64 R34, desc[UR6][R12.64+0x1f40] ;  /* 0x001f40060c227981 */ /* 0x000ee8000c1e1b00 */
[----:B------:R-:W4:Y:S01]  /*4ee0*/  LDG.E.64 R36, desc[UR6][R12.64] ;  /* 0x000000060c247981 */ /* 0x000f22000c1e1b00 */
[----:B------:R-:W-:Y:S01]  /*4ef0*/  DADD R38, R38, R22 ;  /* 0x0000000026267229 */ /* 0x000fe20000000016 */
[----:B------:R-:W-:Y:S01]  /*4f00*/  BSSY.RECONVERGENT B1, `(.L_x_33) ;  /* 0x000001c000017945 */ /* 0x000fe20003800200 */
[----:B---3--:R-:W-:Y:S02]  /*4f10*/  DADD R14, R30, -R34 ;  /* 0x000000001e0e7229 */ /* 0x008fe40000000822 */
[----:B----4-:R-:W-:Y:S01]  /*4f20*/  DADD R30, R32, -R36 ;  /* 0x00000000201e7229 */ /* 0x010fe20000000824 */
[----:B------:R-:W-:Y:S01]  /*4f30*/  IMAD.MOV.U32 R32, RZ, RZ, 0x0 ;  /* 0x00000000ff207424 */ /* 0x000fe200078e00ff */
[----:B------:R-:W-:-:S04]  /*4f40*/  MOV R33, 0x3fd80000 ;  /* 0x3fd8000000217802 */ /* 0x000fc80000000f00 */
        /* <DEDUP_REMOVED lines=17> */
[----:B------:R-:W-:Y:S01]  /*5060*/  MOV R10, 0x50a0 ;  /* 0x000050a0000a7802 */ /* 0x000fe20000000f00 */
[----:B------:R-:W-:Y:S02]  /*5070*/  IMAD.MOV.U32 R22, RZ, RZ, R30 ;  /* 0x000000ffff167224 */ /* 0x000fe400078e001e */
[----:B------:R-:W-:-:S07]  /*5080*/  IMAD.MOV.U32 R23, RZ, RZ, R31 ;  /* 0x000000ffff177224 */ /* 0x000fce00078e001f */
[----:B012---:R-:W-:Y:S05]  /*5090*/  CALL.REL.NOINC `($__internal_1_$__cuda_sm20_dsqrt_rn_f64_mediumpath_v1) ;  /* 0x0000005000c87944 */ /* 0x007fea0003c00000 */
[----:B------:R-:W-:Y:S02]  /*50a0*/  IMAD.MOV.U32 R22, RZ, RZ, R12 ;  /* 0x000000ffff167224 */ /* 0x000fe400078e000c */
[----:B------:R-:W-:-:S07]  /*50b0*/  IMAD.MOV.U32 R23, RZ, RZ, R13 ;  /* 0x000000ffff177224 */ /* 0x000fce00078e000d */
.L_x_34:
[----:B------:R-:W-:Y:S05]  /*50c0*/  BSYNC.RECONVERGENT B1 ;  /* 0x0000000000017941 */ /* 0x000fea0003800200 */
.L_x_33:
        /* <DEDUP_REMOVED lines=8> */
[----:B------:R-:W-:Y:S01]  /*5150*/  MOV R36, 0x0 ;  /* 0x0000000000247802 */ /* 0x000fe20000000f00 */
[----:B------:R-:W-:-:S04]  /*5160*/  IMAD.MOV.U32 R37, RZ, RZ, 0x3fd80000 ;  /* 0x3fd80000ff257424 */ /* 0x000fc800078e00ff */
        /* <DEDUP_REMOVED lines=23> */
.L_x_36:
[----:B------:R-:W-:Y:S05]  /*52e0*/  BSYNC.RECONVERGENT B1 ;  /* 0x0000000000017941 */ /* 0x000fea0003800200 */
.L_x_35:
[----:B------:R-:W3:Y:S02]  /*52f0*/  LDC.64 R12, c[0x0][0x380] ;  /* 0x0000e000ff0c7b82 */ /* 0x000ee40000000a00 */
[----:B---3--:R-:W-:-:S05]  /*5300*/  IMAD.WIDE R12, R19, 0x8, R12 ;  /* 0x00000008130c7825 */ /* 0x008fca00078e020c */
[----:B------:R-:W3:Y:S04]  /*5310*/  LDG.E.64 R34, desc[UR6][R12.64+0x1f40] ;  /* 0x001f40060c227981 */ /* 0x000ee8000c1e1b00 */
[----:B------:R-:W4:Y:S01]  /*5320*/  LDG.E.64 R36, desc[UR6][R12.64] ;  /* 0x000000060c247981 */ /* 0x000f22000c1e1b00 */
[----:B------:R-:W-:Y:S01]  /*5330*/  DADD R38, R38, R22 ;  /* 0x0000000026267229 */ /* 0x000fe20000000016 */
[----:B------:R-:W-:Y:S01]  /*5340*/  BSSY.RECONVERGENT B1, `(.L_x_37) ;  /* 0x000001c000017945 */ /* 0x000fe20003800200 */
[----:B---3--:R-:W-:Y:S02]  /*5350*/  DADD R30, R30, -R34 ;  /* 0x000000001e1e7229 */ /* 0x008fe40000000822 */
[----:B----4-:R-:W-:-:S06]  /*5360*/  DADD R18, R32, -R36 ;  /* 0x0000000020127229 */ /* 0x010fcc0000000824 */
[----:B------:R-:W-:-:S08]  /*5370*/  DMUL R30, R30, R30 ;  /* 0x0000001e1e1e7228 */ /* 0x000fd00000000000 */
[----:B------:R-:W-:Y:S01]  /*5380*/  DFMA R18, R18, R18, R30 ;  /* 0x000000121212722b */ /* 0x000fe2000000001e */
[----:B------:R-:W-:Y:S02]  /*5390*/  IMAD.MOV.U32 R30, RZ, RZ, 0x0 ;  /* 0x00000000ff1e7424 */ /* 0x000fe400078e00ff */
[----:B------:R-:W-:-:S03]  /*53a0*/  IMAD.MOV.U32 R31, RZ, RZ, 0x3fd80000 ;  /* 0x3fd80000ff1f7424 */ /* 0x000fc600078e00ff */
[----:B------:R-:W3:Y:S04]  /*53b0*/  MUFU.RSQ64H R17, R19 ;  /* 0x0000001300117308 */ /* 0x000ee80000001c00 */
[----:B------:R-:W-:-:S04]  /*53c0*/  IADD3 R16, PT, PT, R19, -0x3500000, RZ ;  /* 0xfcb0000013107810 */ /* 0x000fc80007ffe0ff */
[----:B------:R-:W-:Y:S02]  /*53d0*/  ISETP.GE.U32.AND P0, PT, R16, 0x7ca00000, PT ;  /* 0x7ca000001000780c */ /* 0x000fe40003f06070 */
        /* <DEDUP_REMOVED lines=16> */
[----:B------:R-:W-:Y:S01]  /*54e0*/  IMAD.MOV.U32 R22, RZ, RZ, R12 ;  /* 0x000000ffff167224 */ /* 0x000fe200078e000c */
[----:B------:R-:W-:-:S07]  /*54f0*/  MOV R23, R13 ;  /* 0x0000000d00177202 */ /* 0x000fce0000000f00 */
.L_x_38:
[----:B------:R-:W-:Y:S05]  /*5500*/  BSYNC.RECONVERGENT B1 ;  /* 0x0000000000017941 */ /* 0x000fea0003800200 */
.L_x_37:
[----:B------:R-:W3:Y:S01]  /*5510*/  LDL R15, [R28+0x20] ;  /* 0x000020001c0f7983 */ /* 0x000ee20000100800 */
        /* <DEDUP_REMOVED lines=8> */
[----:B------:R-:W-:Y:S01]  /*55a0*/  VIADD R25, R25, 0x8 ;  /* 0x0000000819197836 */ /* 0x000fe20000000000 */
        /* <DEDUP_REMOVED lines=21> */
[----:B------:R-:W-:-:S07]  /*5700*/  MOV R10, 0x5720 ;  /* 0x00005720000a7802 */ /* 0x000fce0000000f00 */
[----:B012---:R-:W-:Y:S05]  /*5710*/  CALL.REL.NOINC `($__internal_1_$__cuda_sm20_dsqrt_rn_f64_mediumpath_v1) ;  /* 0x0000004c00287944 */ /* 0x007fea0003c00000 */
[----:B------:R-:W-:Y:S02]  /*5720*/  IMAD.MOV.U32 R22, RZ, RZ, R12 ;  /* 0x000000ffff167224 */ /* 0x000fe400078e000c */
[----:B------:R-:W-:-:S07]  /*5730*/  IMAD.MOV.U32 R23, RZ, RZ, R13 ;  /* 0x000000ffff177224 */ /* 0x000fce00078e000d */
.L_x_40:
[----:B------:R-:W-:Y:S05]  /*5740*/  BSYNC.RECONVERGENT B1 ;  /* 0x0000000000017941 */ /* 0x000fea0003800200 */
.L_x_39:
[----:B------:R-:W-:Y:S01]  /*5750*/  ISETP.NE.AND P0, PT, R25, R24, PT ;  /* 0x000000181900720c */ /* 0x000fe20003f05270 */
[----:B------:R-:W-:-:S12]  /*5760*/  DADD R30, R38, R22 ;  /* 0x00000000261e7229 */ /* 0x000fd80000000016 */
[----:B------:R-:W-:Y:S05]  /*5770*/  @P0 BRA `(.L_x_41) ;  /* 0xffffffec00a00947 */ /* 0x000fea000383ffff */
.L_x_24:
[----:B------:R-:W-:-:S13]  /*5780*/  ISETP.NE.AND P0, PT, R27, RZ, PT ;  /* 0x000000ff1b00720c */ /* 0x000fda0003f05270 */
[----:B------:R-:W-:Y:S05]  /*5790*/  @!P0 BRA `(.L_x_23) ;  /* 0x00000010005c8947 */ /* 0x000fea0003800000 */
[----:B------:R-:W-:Y:S02]  /*57a0*/  ISETP.GE.U32.AND P0, PT, R27, 0x4, PT ;  /* 0x000000041b00780c */ /* 0x000fe40003f06070 */
[----:B---3--:R-:W-:-:S11]  /*57b0*/  LOP3.LUT R17, R26, 0x3, RZ, 0xc0, !PT ;  /* 0x000000031a117812 */ /* 0x008fd600078ec0ff */
[----:B------:R-:W-:Y:S05]  /*57c0*/  @!P0 BRA `(.L_x_42) ;  /* 0x00000008005c8947 */ /* 0x000fea0003800000 */
[----:B------:R-:W-:Y:S01]  /*57d0*/  IMAD R18, R24, 0x4, R9 ;  /* 0x0000000418127824 */ /* 0x000fe200078e0209 */
[----:B------:R-:W3:Y:S04]  /*57e0*/  LDC.64 R22, c[0x0][0x380] ;  /* 0x0000e000ff167b82 */ /* 0x000ee80000000a00 */
[----:B------:R-:W3:Y:S02]  /*57f0*/  LDL.64 R14, [R18] ;  /* 0x00000000120e7983 */ /* 0x000ee40000100a00 */
[----:B---3--:R-:W-:-:S04]  /*5800*/  IMAD.WIDE R12, R14, 0x8, R22 ;  /* 0x000000080e0c7825 */ /* 0x008fc800078e0216 */
[----:B------:R-:W-:Y:S01]  /*5810*/  IMAD.WIDE R22, R15, 0x8, R22 ;  /* 0x000000080f167825 */ /* 0x000fe200078e0216 */
[----:B------:R-:W3:Y:S04]  /*5820*/  LDG.E.64 R20, desc[UR6][R12.64+0x1f40] ;  /* 0x001f40060c147981 */ /* 0x000ee8000c1e1b00 */
[----:B------:R-:W3:Y:S04]  /*5830*/  LDG.E.64 R34, desc[UR6][R22.64+0x1f40] ;  /* 0x001f400616227981 */ /* 0x000ee8000c1e1b00 */
[----:B------:R-:W4:Y:S04]  /*5840*/  LDG.E.64 R14, desc[UR6][R12.64] ;  /* 0x000000060c0e7981 */ /* 0x000f28000c1e1b00 */
[----:B------:R-:W4:Y:S01]  /*5850*/  LDG.E.64 R36, desc[UR6][R22.64] ;  /* 0x0000000616247981 */ /* 0x000f22000c1e1b00 */
[----:B------:R-:W-:Y:S01]  /*5860*/  BSSY.RECONVERGENT B1, `(.L_x_43) ;  /* 0x000001d000017945 */ /* 0x000fe20003800200 */
[----:B---3--:R-:W-:-:S02]  /*5870*/  DADD R20, R20, -R34 ;  /* 0x0000000014147229 */ /* 0x008fc40000000822 */
[----:B----4-:R-:W-:-:S06]  /*5880*/  DADD R14, R14, -R36 ;  /* 0x000000000e0e7229 */ /* 0x010fcc0000000824 */
[----:B------:R-:W-:Y:S01]  /*5890*/  DMUL R32, R20, R20 ;  /* 0x0000001414207228 */ /* 0x000fe20000000000 */
[----:B------:R-:W-:Y:S02]  /*58a0*/  IMAD.MOV.U32 R20, RZ, RZ, 0x0 ;  /* 0x00000000ff147424 */ /* 0x000fe400078e00ff */
[----:B------:R-:W-:-:S05]  /*58b0*/  IMAD.MOV.U32 R21, RZ, RZ, 0x3fd80000 ;  /* 0x3fd80000ff157424 */ /* 0x000fca00078e00ff */
        /* <DEDUP_REMOVED lines=18> */
[----:B------:R-:W-:Y:S02]  /*59e0*/  IMAD.MOV.U32 R23, RZ, RZ, R33 ;  /* 0x000000ffff177224 */ /* 0x000fe400078e0021 */
[----:B------:R-:W-:-:S07]  /*59f0*/  IMAD.MOV.U32 R16, RZ, RZ, R28 ;  /* 0x000000ffff107224 */ /* 0x000fce00078e001c */
[----:B012---:R-:W-:Y:S05]  /*5a00*/  CALL.REL.NOINC `($__internal_1_$__cuda_sm20_dsqrt_rn_f64_mediumpath_v1) ;  /* 0x00000048006c7944 */ /* 0x007fea0003c00000 */
[----:B------:R-:W-:Y:S02]  /*5a10*/  IMAD.MOV.U32 R22, RZ, RZ, R12 ;  /* 0x000000ffff167224 */ /* 0x000fe400078e000c */
[----:B------:R-:W-:-:S07]  /*5a20*/  IMAD.MOV.U32 R23, RZ, RZ, R13 ;  /* 0x000000ffff177224 */ /* 0x000fce00078e000d */
.L_x_44:
[----:B------:R-:W-:Y:S05]  /*5a30*/  BSYNC.RECONVERGENT B1 ;  /* 0x0000000000017941 */ /* 0x000fea0003800200 */
.L_x_43:
[----:B------:R-:W3:Y:S01]  /*5a40*/  LDL R15, [R18+0x8] ;  /* 0x00000800120f7983 */ /* 0x000ee20000100800 */
[----:B------:R-:W3:Y:S02]  /*5a50*/  LDC.64 R12, c[0x0][0x380] ;  /* 0x0000e000ff0c7b82 */ /* 0x000ee40000000a00 */
[----:B---3--:R-:W-:-:S05]  /*5a60*/  IMAD.WIDE R12, R15, 0x8, R12 ;  /* 0x000000080f0c7825 */ /* 0x008fca00078e020c */
[----:B------:R-:W3:Y:S04]  /*5a70*/  LDG.E.64 R28, desc[UR6][R12.64+0x1f40] ;  /* 0x001f40060c1c7981 */ /* 0x000ee8000c1e1b00 */
[----:B------:R-:W4:Y:S01]  /*5a80*/  LDG.E.64 R32, desc[UR6][R12.64] ;  /* 0x000000060c207981 */ /* 0x000f22000c1e1b00 */
[----:B------:R-:W-:Y:S01]  /*5a90*/  IMAD.MOV.U32 R40, RZ, RZ, 0x0 ;  /* 0x00000000ff287424 */ /* 0x000fe200078e00ff */
[----:B------:R-:W-:Y:S01]  /*5aa0*/  BSSY.RECONVERGENT B1, `(.L_x_45) ;  /* 0x000001d000017945 */ /* 0x000fe20003800200 */
[----:B------:R-:W-:Y:S01]  /*5ab0*/  IMAD.MOV.U32 R41, RZ, RZ, 0x3fd80000 ;  /* 0x3fd80000ff297424 */ /* 0x000fe200078e00ff */
[----:B---3--:R-:W-:Y:S02]  /*5ac0*/  DADD R34, R34, -R28 ;  /* 0x0000000022227229 */ /* 0x008fe4000000081c */
[----:B----4-:R-:W-:-:S06]  /*5ad0*/  DADD R36, R36, -R32 ;  /* 0x0000000024247229 */ /* 0x010fcc0000000820 */
[----:B------:R-:W-:-:S08]  /*5ae0*/  DMUL R38, R34, R34 ;  /* 0x0000002222267228 */ /* 0x000fd00000000000 */
[----:B------:R-:W-:Y:S02]  /*5af0*/  DFMA R38, R36, R36, R38 ;  /* 0x000000242426722b */ /* 0x000fe40000000026 */
[----:B------:R-:W-:-:S04]  /*5b00*/  DADD R36, R30, R22 ;  /* 0x000000001e247229 */ /* 0x000fc80000000016 */
        /* <DEDUP_REMOVED lines=9> */
[----:B------:R-:W-:Y:S01]  /*5ba0*/  IADD3 R13, PT, PT, R41, -0x100000, RZ ;  /* 0xfff00000290d7810 */ /* 0x000fe20007ffe0ff */
[----:B------:R-:W-:-:S05]  /*5bb0*/  IMAD.MOV.U32 R12, RZ, RZ, R40 ;  /* 0x000000ffff0c7224 */ /* 0x000fca00078e0028 */
        /* <DEDUP_REMOVED lines=11> */
.L_x_46:
[----:B------:R-:W-:Y:S05]  /*5c70*/  BSYNC.RECONVERGENT B1 ;  /* 0x0000000000017941 */ /* 0x000fea0003800200 */
.L_x_45:
[----:B------:R-:W3:Y:S01]  /*5c80*/  LDL R15, [R18+0xc] ;  /* 0x00000c00120f7983 */ /* 0x000ee20000100800 */
[----:B------:R-:W3:Y:S02]  /*5c90*/  LDC.64 R12, c[0x0][0x380] ;  /* 0x0000e000ff0c7b82 */ /* 0x000ee40000000a00 */
[----:B---3--:R-:W-:-:S05]  /*5ca0*/  IMAD.WIDE R12, R15, 0x8, R12 ;  /* 0x000000080f0c7825 */ /* 0x008fca00078e020c */
[----:B------:R-:W3:Y:S04]  /*5cb0*/  LDG.E.64 R30, desc[UR6][R12.64+0x1f40] ;  /* 0x001f40060c1e7981 */ /* 0x000ee8000c1e1b00 */
[----:B------:R-:W4:Y:S01]  /*5cc0*/  LDG.E.64 R34, desc[UR6][R12.64] ;  /* 0x000000060c227981 */ /* 0x000f22000c1e1b00 */
[----:B------:R-:W-:Y:S01]  /*5cd0*/  MOV R38, 0x0 ;  /* 0x0000000000267802 */ /* 0x000fe20000000f00 */
[----:B------:R-:W-:Y:S01]  /*5ce0*/  IMAD.MOV.U32 R39, RZ, RZ, 0x3fd80000 ;  /* 0x3fd80000ff277424 */ /* 0x000fe200078e00ff */
[----:B------:R-:W-:Y:S01]  /*5cf0*/  DADD R36, R36, R22 ;  /* 0x0000000024247229 */ /* 0x000fe20000000016 */
        /* <DEDUP_REMOVED lines=25> */
[----:B------:R-:W-:Y:S01]  /*5e90*/  IMAD.MOV.U32 R22, RZ, RZ, R12 ;  /* 0x000000ffff167224 */ /* 0x000fe200078e000c */
[----:B------:R-:W-:-:S07]  /*5ea0*/  MOV R23, R13 ;  /* 0x0000000d00177202 */ /* 0x000fce0000000f00 */
.L_x_48:
[----:B------:R-:W-:Y:S05]  /*5eb0*/  BSYNC.RECONVERGENT B1 ;  /* 0x0000000000017941 */ /* 0x000fea0003800200 */
.L_x_47:
        /* <DEDUP_REMOVED lines=8> */
[----:B------:R-:W-:Y:S01]  /*5f40*/  DADD R36, R36, R22 ;  /* 0x0000000024247229 */ /* 0x000fe20000000016 */
        /* <DEDUP_REMOVED lines=29> */
.L_x_50:
[----:B------:R-:W-:Y:S05]  /*6120*/  BSYNC.RECONVERGENT B1 ;  /* 0x0000000000017941 */ /* 0x000fea0003800200 */
.L_x_49:
[----:B------:R-:W-:-:S11]  /*6130*/  DADD R30, R36, R30 ;  /* 0x00000000241e7229 */ /* 0x000fd6000000001e */
.L_x_42:
[----:B------:R-:W-:-:S13]  /*6140*/  ISETP.NE.AND P0, PT, R17, RZ, PT ;  /* 0x000000ff1100720c */ /* 0x000fda0003f05270 */
[----:B------:R-:W-:Y:S05]  /*6150*/  @!P0 BRA `(.L_x_23) ;  /* 0x0000000400ec8947 */ /* 0x000fea0003800000 */
[----:B------:R-:W-:-:S13]  /*6160*/  ISETP.NE.AND P0, PT, R17, 0x1, PT ;  /* 0x000000011100780c */ /* 0x000fda0003f05270 */
        /* <DEDUP_REMOVED lines=14> */
[----:B------:R-:W-:Y:S01]  /*6250*/  IMAD.MOV.U32 R20, RZ, RZ, 0x0 ;  /* 0x00000000ff147424 */ /* 0x000fe200078e00ff */
[----:B------:R-:W-:-:S06]  /*6260*/  MOV R21, 0x3fd80000 ;  /* 0x3fd8000000157802 */ /* 0x000fcc0000000f00 */
        /* <DEDUP_REMOVED lines=23> */
.L_x_53:
[----:B------:R-:W-:Y:S05]  /*63e0*/  BSYNC.RECONVERGENT B1 ;  /* 0x0000000000017941 */ /* 0x000fea0003800200 */
.L_x_52:
        /* <DEDUP_REMOVED lines=38> */
.L_x_55:
[----:B------:R-:W-:Y:S05]  /*6650*/  BSYNC.RECONVERGENT B1 ;  /* 0x0000000000017941 */ /* 0x000fea0003800200 */
.L_x_54:
[----:B------:R-:W-:-:S11]  /*6660*/  DADD R30, R30, R22 ;  /* 0x000000001e1e7229 */ /* 0x000fd60000000016 */
.L_x_51:
[----:B------:R-:W-:-:S04]  /*6670*/  LOP3.LUT R26, R26, 0x1, RZ, 0xc0, !PT ;  /* 0x000000011a1a7812 */ /* 0x000fc800078ec0ff */
[----:B------:R-:W-:-:S13]  /*6680*/  ISETP.NE.U32.AND P0, PT, R26, 0x1, PT ;  /* 0x000000011a00780c */ /* 0x000fda0003f05070 */
[----:B------:R-:W-:Y:S05]  /*6690*/  @P0 BRA `(.L_x_23) ;  /* 0x00000000009c0947 */ /* 0x000fea0003800000 */
[----:B------:R-:W-:Y:S01]  /*66a0*/  IMAD R24, R24, 0x4, R9 ;  /* 0x0000000418187824 */ /* 0x000fe200078e0209 */
[----:B------:R-:W3:Y:S05]  /*66b0*/  LDC.64 R18, c[0x0][0x380] ;  /* 0x0000e000ff127b82 */ /* 0x000eea0000000a00 */
        /* <DEDUP_REMOVED lines=35> */
.L_x_57:
[----:B------:R-:W-:Y:S05]  /*68f0*/  BSYNC.RECONVERGENT B1 ;  /* 0x0000000000017941 */ /* 0x000fea0003800200 */
.L_x_56:
[----:B------:R-:W-:-:S11]  /*6900*/  DADD R30, R30, R14 ;  /* 0x000000001e1e7229 */ /* 0x000fd6000000000e */
.L_x_23:
[----:B---3--:R-:W-:Y:S01]  /*6910*/  IMAD R10, R8, 0x4, R9 ;  /* 0x00000004080a7824 */ /* 0x008fe200078e0209 */
[----:B----4-:R-:W3:Y:S01]  /*6920*/  LDL R19, [R1+0x30] ;  /* 0x0000300001137983 */ /* 0x010ee20000100800 */
[----:B------:R-:W3:Y:S04]  /*6930*/  LDC.64 R12, c[0x0][0x380] ;  /* 0x0000e000ff0c7b82 */ /* 0x000ee80000000a00 */
[----:B------:R-:W4:Y:S01]  /*6940*/  LDL R10, [R10+-0x4] ;  /* 0xfffffc000a0a7983 */ /* 0x000f220000100800 */
[----:B---3--:R-:W-:-:S04]  /*6950*/  IMAD.WIDE R18, R19, 0x8, R12 ;  /* 0x0000000813127825 */ /* 0x008fc800078e020c */
[----:B----4-:R-:W-:Y:S01]  /*6960*/  IMAD.WIDE R12, R10, 0x8, R12 ;  /* 0x000000080a0c7825 */ /* 0x010fe200078e020c */
[----:B------:R-:W3:Y:S04]  /*6970*/  LDG.E.64 R22, desc[UR6][R18.64+0x1f40] ;  /* 0x001f400612167981 */ /* 0x000ee8000c1e1b00 */
[----:B------:R-:W3:Y:S04]  /*6980*/  LDG.E.64 R16, desc[UR6][R12.64+0x1f40] ;  /* 0x001f40060c107981 */ /* 0x000ee8000c1e1b00 */
[----:B------:R-:W4:Y:S04]  /*6990*/  LDG.E.64 R20, desc[UR6][R18.64] ;  /* 0x0000000612147981 */ /* 0x000f28000c1e1b00 */
[----:B------:R-:W4:Y:S01]  /*69a0*/  LDG.E.64 R14, desc[UR6][R12.64] ;  /* 0x000000060c0e7981 */ /* 0x000f22000c1e1b00 */
[----:B------:R-:W-:Y:S01]  /*69b0*/  BSSY.RECONVERGENT B1, `(.L_x_58) ;  /* 0x000001d000017945 */ /* 0x000fe20003800200 */
[----:B------:R-:W-:Y:S01]  /*69c0*/  ISETP.GE.AND P0, PT, R8, 0x1, PT ;  /* 0x000000010800780c */ /* 0x000fe20003f06270 */
[----:B---3--:R-:W-:-:S02]  /*69d0*/  DADD R16, R16, -R22 ;  /* 0x0000000010107229 */ /* 0x008fc40000000816 */
[----:B----4-:R-:W-:-:S06]  /*69e0*/  DADD R14, R14, -R20 ;  /* 0x000000000e0e7229 */ /* 0x010fcc0000000814 */
[----:B------:R-:W-:Y:S01]  /*69f0*/  DMUL R16, R16, R16 ;  /* 0x0000001010107228 */ /* 0x000fe20000000000 */
[----:B------:R-:W-:Y:S01]  /*6a00*/  MOV R20, 0x0 ;  /* 0x0000000000147802 */ /* 0x000fe20000000f00 */
[----:B------:R-:W-:-:S06]  /*6a10*/  IMAD.MOV.U32 R21, RZ, RZ, 0x3fd80000 ;  /* 0x3fd80000ff157424 */ /* 0x000fcc00078e00ff */
        /* <DEDUP_REMOVED lines=22> */
.L_x_59:
[----:B------:R-:W-:Y:S05]  /*6b80*/  BSYNC.RECONVERGENT B1 ;  /* 0x0000000000017941 */ /* 0x000fea0003800200 */
.L_x_58:
[----:B------:R-:W3:Y:S01]  /*6b90*/  LDCU.64 UR4, c[0x0][0x390] ;  /* 0x00007200ff0477ac */ /* 0x000ee20008000a00 */
[----:B------:R-:W4:Y:S01]  /*6ba0*/  LDC R18, c[0x0][0x398] ;  /* 0x0000e600ff127b82 */ /* 0x000f220000000800 */
[----:B------:R-:W-:Y:S01]  /*6bb0*/  DADD R26, R26, R30 ;  /* 0x000000001a1a7229 */ /* 0x000fe2000000001e */
[----:B---3--:R-:W-:-:S04]  /*6bc0*/  LEA R24, P1, R0, UR4, 0x3 ;  /* 0x0000000400187c11 */ /* 0x008fc8000f8218ff */
[----:B------:R-:W-:Y:S01]  /*6bd0*/  LEA.HI.X R25, R0, UR5, R11, 0x3, P1 ;  /* 0x0000000500197c11 */ /* 0x000fe200088f1c0b */
[----:B------:R-:W-:Y:S08]  /*6be0*/  @!P0 BRA `(.L_x_60) ;  /* 0x0000000000308947 */ /* 0x000ff00003800000 */
[----:B------:R-:W3:Y:S01]  /*6bf0*/  LDC.64 R14, c[0x0][0x380] ;  /* 0x0000e000ff0e7b82 */ /* 0x000ee20000000a00 */
[----:B------:R-:W-:-:S07]  /*6c00*/  MOV R17, RZ ;  /* 0x000000ff00117202 */ /* 0x000fce0000000f00 */
[----:B------:R-:W0:Y:S02]  /*6c10*/  LDC.64 R12, c[0x0][0x388] ;  /* 0x0000e200ff0c7b82 */ /* 0x000e240000000a00 */
.L_x_61:
[----:B------:R-:W-:-:S05]  /*6c20*/  IMAD R16, R17, 0x4, R9 ;  /* 0x0000000411107824 */ /* 0x000fca00078e0209 */
[----:B------:R-:W5:Y:S01]  /*6c30*/  LDL R19, [R16] ;  /* 0x0000000010137983 */ /* 0x000f620000100800 */
[----:B------:R-:W-:-:S04]  /*6c40*/  IMAD R11, R0, R8, R17 ;  /* 0x00000008000b7224 */ /* 0x000fc800078e0211 */
[----:B0-----:R-:W-:-:S05]  /*6c50*/  IMAD.WIDE R10, R11, 0x4, R12 ;  /* 0x000000040b0a7825 */ /* 0x001fca00078e020c */
[----:B-----5:R0:W-:Y:S04]  /*6c60*/  STG.E desc[UR6][R10.64], R19 ;  /* 0x000000130a007986 */ /* 0x0201e8000c101906 */
[----:B---3--:R-:W3:Y:S01]  /*6c70*/  LDG.E R8, desc[UR6][R14.64+0x3e80] ;  /* 0x003e80060e087981 */ /* 0x008ee2000c1e1900 */
[----:B------:R-:W-:-:S05]  /*6c80*/  VIADD R17, R17, 0x1 ;  /* 0x0000000111117836 */ /* 0x000fca0000000000 */
[----:B---3--:R-:W-:-:S13]  /*6c90*/  ISETP.GE.AND P0, PT, R17, R8, PT ;  /* 0x000000081100720c */ /* 0x008fda0003f06270 */
[----:B0-----:R-:W-:Y:S05]  /*6ca0*/  @!P0 BRA `(.L_x_61) ;  /* 0xfffffffc00dc8947 */ /* 0x001fea000383ffff */
.L_x_60:
[----:B----4-:R-:W-:Y:S01]  /*6cb0*/  ISETP.GE.AND P0, PT, R18, 0x1, PT ;  /* 0x000000011200780c */ /* 0x010fe20003f06270 */
[----:B------:R3:W-:-:S12]  /*6cc0*/  STG.E.64 desc[UR6][R24.64], R26 ;  /* 0x0000001a18007986 */ /* 0x0007d8000c101b06 */
[----:B------:R-:W-:Y:S05]  /*6cd0*/  @!P0 EXIT ;  /* 0x000000000000894d */ /* 0x000fea0003800000 */
[----:B------:R-:W-:Y:S01]  /*6ce0*/  IMAD.MOV.U32 R28, RZ, RZ, 0x0 ;  /* 0x00000000ff1c7424 */ /* 0x000fe200078e00ff */
[----:B------:R-:W-:Y:S01]  /*6cf0*/  UMOV UR4, URZ ;  /* 0x000000ff00047c82 */ /* 0x000fe20008000000 */
[----:B------:R-:W-:-:S07]  /*6d00*/  IMAD.MOV.U32 R29, RZ, RZ, 0x408f4000 ;  /* 0x408f4000ff1d7424 */ /* 0x000fce00078e00ff */
.L_x_111:
[----:B------:R-:W4:Y:S02]  /*6d10*/  LDC.64 R10, c[0x0][0x380] ;  /* 0x0000e000ff0a7b82 */ /* 0x000f240000000a00 */
[----:B----4-:R4:W5:Y:S01]  /*6d20*/  LDG.E R8, desc[UR6][R10.64+0x3e80] ;  /* 0x003e80060a087981 */ /* 0x010962000c1e1900 */
[----:B------:R-:W-:Y:S02]  /*6d30*/  SHF.R.U32.HI R12, RZ, 0x2, R5 ;  /* 0x00000002ff0c7819 */ /* 0x000fe40000011605 */
[----:B------:R-:W-:Y:S02]  /*6d40*/  SHF.R.U32.HI R17, RZ, 0x2, R6 ;  /* 0x00000002ff117819 */ /* 0x000fe40000011606 */
[----:B------:R-:W-:Y:S01]  /*6d50*/  LOP3.LUT R12, R12, R5, RZ, 0x3c, !PT ;  /* 0x000000050c0c7212 */ /* 0x000fe200078e3cff */
[----:B012---:R-:W-:Y:S01]  /*6d60*/  IMAD.SHL.U32 R5, R3, 0x10, RZ ;  /* 0x0000001003057824 */ /* 0x007fe200078e00ff */
[----:B------:R-:W-:-:S03]  /*6d70*/  LOP3.LUT R6, R17, R6, RZ, 0x3c, !PT ;  /* 0x0000000611067212 */ /* 0x000fc600078e3cff */
[----:B------:R-:W-:Y:S01]  /*6d80*/  IMAD.SHL.U32 R15, R12, 0x2, RZ ;  /* 0x000000020c0f7824 */ /* 0x000fe200078e00ff */
[----:B----4-:R-:W-:-:S04]  /*6d90*/  SHF.L.U32 R10, R6, 0x1, RZ ;  /* 0x00000001060a7819 */ /* 0x010fc800000006ff */
[----:B------:R-:W-:-:S04]  /*6da0*/  LOP3.LUT R12, R12, R15, R5, 0x96, !PT ;  /* 0x0000000f0c0c7212 */ /* 0x000fc800078e9605 */
[----:B------:R-:W-:Y:S01]  /*6db0*/  LOP3.LUT R39, R12, R3, RZ, 0x3c, !PT ;  /* 0x000000030c277212 */ /* 0x000fe200078e3cff */
[----:B------:R-:W-:-:S04]  /*6dc0*/  IMAD.MOV.U32 R12, RZ, RZ, RZ ;  /* 0x000000ffff0c7224 */ /* 0x000fc800078e00ff */
[----:B------:R-:W-:-:S05]  /*6dd0*/  IMAD.SHL.U32 R5, R39, 0x10, RZ ;  /* 0x0000001027057824 */ /* 0x000fca00078e00ff */
[----:B------:R-:W-:-:S04]  /*6de0*/  LOP3.LUT R6, R6, R10, R5, 0x96, !PT ;  /* 0x0000000a06067212 */ /* 0x000fc800078e9605 */
[----:B------:R-:W-:Y:S01]  /*6df0*/  LOP3.LUT R37, R6, R39, RZ, 0x3c, !PT ;  /* 0x0000002706257212 */ /* 0x000fe200078e3cff */
[----:B-----5:R-:W0:Y:S01]  /*6e00*/  I2F.U32.RP R14, R8 ;  /* 0x00000008000e7306 */ /* 0x020e220000209000 */
[----:B------:R-:W-:Y:S01]  /*6e10*/  IMAD.MOV R11, RZ, RZ, -R8 ;  /* 0x000000ffff0b7224 */ /* 0x000fe200078e0a08 */
[----:B------:R-:W-:-:S06]  /*6e20*/  LOP3.LUT R36, RZ, R8, RZ, 0x33, !PT ;  /* 0x00000008ff247212 */ /* 0x000fcc00078e33ff */
[----:B0-----:R-:W0:Y:S02]  /*6e30*/  MUFU.RCP R14, R14 ;  /* 0x0000000e000e7308 */ /* 0x001e240000001000 */
[----:B0-----:R-:W-:-:S06]  /*6e40*/  VIADD R13, R14, 0xffffffe ;  /* 0x0ffffffe0e0d7836 */ /* 0x001fcc0000000000 */
[----:B------:R-:W0:Y:S02]  /*6e50*/  F2I.FTZ.U32.TRUNC.NTZ R13, R13 ;  /* 0x0000000d000d7305 */ /* 0x000e24000021f000 */
[----:B0-----:R-:W-:Y:S01]  /*6e60*/  IMAD R5, R11, R13, RZ ;  /* 0x0000000d0b057224 */ /* 0x001fe200078e02ff */
[----:B------:R-:W-:-:S03]  /*6e70*/  IADD3 R11, PT, PT, R4, 0xb0f8a, R37 ;  /* 0x000b0f8a040b7810 */ /* 0x000fc60007ffe025 */
[----:B------:R-:W-:Y:S01]  /*6e80*/  IMAD.HI.U32 R12, R13, R5, R12 ;  /* 0x000000050d0c7227 */ /* 0x000fe200078e000c */
[----:B------:R-:W-:-:S05]  /*6e90*/  IADD3 R5, PT, PT, R4, 0x587c5, R39 ;  /* 0x000587c504057810 */ /* 0x000fca0007ffe027 */
[----:B------:R-:W-:-:S04]  /*6ea0*/  IMAD.HI.U32 R6, R12, R11, RZ ;  /* 0x0000000b0c067227 */ /* 0x000fc800078e00ff */
[----:B------:R-:W-:-:S04]  /*6eb0*/  IMAD.HI.U32 R12, R12, R5, RZ ;  /* 0x000000050c0c7227 */ /* 0x000fc800078e00ff */
[----:B------:R-:W-:Y:S02]  /*6ec0*/  IMAD.MOV R6, RZ, RZ, -R6 ;  /* 0x000000ffff067224 */ /* 0x000fe400078e0a06 */
[----:B------:R-:W-:Y:S02]  /*6ed0*/  IMAD.MOV R12, RZ, RZ, -R12 ;  /* 0x000000ffff0c7224 */ /* 0x000fe400078e0a0c */
[C---:B------:R-:W-:Y:S02]  /*6ee0*/  IMAD R11, R8.reuse, R6, R11 ;  /* 0x00000006080b7224 */ /* 0x040fe400078e020b */
[----:B------:R-:W-:-:S03]  /*6ef0*/  IMAD R5, R8, R12, R5 ;  /* 0x0000000c08057224 */ /* 0x000fc600078e0205 */
[-C--:B------:R-:W-:Y:S02]  /*6f00*/  ISETP.GE.U32.AND P1, PT, R11, R8.reuse, PT ;  /* 0x000000080b00720c */ /* 0x080fe40003f26070 */
[----:B------:R-:W-:-:S11]  /*6f10*/  ISETP.GE.U32.AND P0, PT, R5, R8, PT ;  /* 0x000000080500720c */ /* 0x000fd60003f06070 */
[--C-:B------:R-:W-:Y:S01]  /*6f20*/  @P1 IMAD.IADD R11, R11, 0x1, -R8.reuse ;  /* 0x000000010b0b1824 */ /* 0x100fe200078e0a08 */
[----:B------:R-:W-:Y:S01]  /*6f30*/  ISETP.NE.U32.AND P1, PT, R8, RZ, PT ;  /* 0x000000ff0800720c */ /* 0x000fe20003f25070 */
[----:B------:R-:W-:-:S03]  /*6f40*/  @P0 IMAD.IADD R5, R5, 0x1, -R8 ;  /* 0x0000000105050824 */ /* 0x000fc600078e0a08 */
[-C--:B------:R-:W-:Y:S02]  /*6f50*/  ISETP.GE.U32.AND P2, PT, R11, R8.reuse, PT ;  /* 0x000000080b00720c */ /* 0x080fe40003f46070 */
[----:B------:R-:W-:-:S11]  /*6f60*/  ISETP.GE.U32.AND P0, PT, R5, R8, PT ;  /* 0x000000080500720c */ /* 0x000fd60003f06070 */
[--C-:B------:R-:W-:Y:S02]  /*6f70*/  @P2 IMAD.IADD R11, R11, 0x1, -R8.reuse ;  /* 0x000000010b0b2824 */ /* 0x100fe400078e0a08 */
[----:B------:R-:W-:-:S03]  /*6f80*/  @P0 IMAD.IADD R5, R5, 0x1, -R8 ;  /* 0x0000000105050824 */ /* 0x000fc600078e0a08 */
[C---:B------:R-:W-:Y:S02]  /*6f90*/  SEL R6, R36.reuse, R11, !P1 ;  /* 0x0000000b24067207 */ /* 0x040fe40004800000 */
[----:B------:R-:W-:Y:S02]  /*6fa0*/  SEL R36, R36, R5, !P1 ;  /* 0x0000000524247207 */ /* 0x000fe40004800000 */
[----:B------:R-:W-:-:S03]  /*6fb0*/  LEA R35, R6, R9, 0x2 ;  /* 0x0000000906237211 */ /* 0x000fc600078e10ff */
[----:B------:R-:W-:Y:S02]  /*6fc0*/  IMAD R5, R36, 0x4, R9 ;  /* 0x0000000424057824 */ /* 0x000fe400078e0209 */
[----:B------:R-:W2:Y:S04]  /*6fd0*/  LDL R6, [R35] ;  /* 0x0000000023067983 */ /* 0x000ea80000100800 */
[----:B------:R-:W4:Y:S01]  /*6fe0*/  LDL R34, [R5] ;  /* 0x0000000005227983 */ /* 0x000f220000100800 */
[----:B------:R-:W-:Y:S02]  /*6ff0*/  ISETP.GE.AND P0, PT, R8, 0x2, PT ;  /* 0x000000020800780c */ /* 0x000fe40003f06270 */
[----:B------:R-:W-:Y:S01]  /*7000*/  CS2R R18, SRZ ;  /* 0x0000000000127805 */ /* 0x000fe2000001ff00 */
[----:B--2---:R0:W-:Y:S04]  /*7010*/  STL [R5], R6 ;  /* 0x0000000605007387 */ /* 0x0041e80000100800 */
[----:B----4-:R0:W-:Y:S06]  /*7020*/  STL [R35], R34 ;  /* 0x0000002223007387 */ /* 0x0101ec0000100800 */
[----:B------:R-:W-:Y:S05]  /*7030*/  @!P0 BRA `(.L_x_62) ;  /* 0x0000002000708947 */ /* 0x000fea0003800000 */
[C---:B------:R-:W-:Y:S01]  /*7040*/  ISETP.GE.U32.AND P0, PT, R8.reuse, 0x9, PT ;  /* 0x000000090800780c */ /* 0x040fe20003f06070 */
[----:B------:R-:W-:Y:S01]  /*7050*/  VIADD R40, R8, 0xffffffff ;  /* 0xffffffff08287836 */ /* 0x000fe20000000000 */
[----:B------:R-:W-:Y:S01]  /*7060*/  CS2R R18, SRZ ;  /* 0x0000000000127805 */ /* 0x000fe2000001ff00 */
[----:B------:R-:W-:-:S10]  /*7070*/  IMAD.MOV.U32 R38, RZ, RZ, RZ ;  /* 0x000000ffff267224 */ /* 0x000fd400078e00ff */
[----:B------:R-:W-:Y:S05]  /*7080*/  @!P0 BRA `(.L_x_63) ;  /* 0x00000010005c8947 */ /* 0x000fea0003800000 */
[----:B0-----:R-:W2:Y:S01]  /*7090*/  LDL R5, [R1+0x30] ;  /* 0x0000300001057983 */ /* 0x001ea20000100800 */
[----:B------:R-:W2:Y:S02]  /*70a0*/  LDC.64 R10, c[0x0][0x380] ;  /* 0x0000e000ff0a7b82 */ /* 0x000ea40000000a00 */
[----:B--2---:R-:W-:-:S05]  /*70b0*/  IMAD.WIDE R10, R5, 0x8, R10 ;  /* 0x00000008050a7825 */ /* 0x004fca00078e020a */
[----:B------:R0:W5:Y:S04]  /*70c0*/  LDG.E.64 R32, desc[UR6][R10.64+0x1f40] ;  /* 0x001f40060a207981 */ /* 0x000168000c1e1b00 */
[----:B------:R0:W5:Y:S01]  /*70d0*/  LDG.E.64 R30, desc[UR6][R10.64] ;  /* 0x000000060a1e7981 */ /* 0x000162000c1e1b00 */
[----:B------:R-:W-:Y:S01]  /*70e0*/  LOP3.LUT R5, R40, 0xfffffff8, RZ, 0xc0, !PT ;  /* 0xfffffff828057812 */ /* 0x000fe200078ec0ff */
[----:B------:R-:W-:Y:S01]  /*70f0*/  VIADD R6, R1, 0x40 ;  /* 0x0000004001067836 */ /* 0x000fe20000000000 */
[----:B------:R-:W-:-:S03]  /*7100*/  CS2R R18, SRZ ;  /* 0x0000000000127805 */ /* 0x000fc6000001ff00 */
[----:B------:R-:W-:-:S07]  /*7110*/  IMAD.MOV R5, RZ, RZ, -R5 ;  /* 0x000000ffff057224 */ /* 0x000fce00078e0a05 */
.L_x_80:
[----:B0-----:R-:W2:Y:S01]  /*7120*/  LDL R11, [R6+-0xc] ;  /* 0xfffff400060b7983 */ /* 0x001ea20000100800 */
[----:B------:R-:W2:Y:S02]  /*7130*/  LDC.64 R14, c[0x0][0x380] ;  /* 0x0000e000ff0e7b82 */ /* 0x000ea40000000a00 */
[----:B--2---:R-:W-:-:S05]  /*7140*/  IMAD.WIDE R14, R11, 0x8, R14 ;  /* 0x000000080b0e7825 */ /* 0x004fca00078e020e */
[----:B------:R-:W2:Y:S04]  /*7150*/  LDG.E.64 R42, desc[UR6][R14.64+0x1f40] ;  /* 0x001f40060e2a7981 */ /* 0x000ea8000c1e1b00 */
[----:B------:R-:W4:Y:S01]  /*7160*/  LDG.E.64 R44, desc[UR6][R14.64] ;  /* 0x000000060e2c7981 */ /* 0x000f22000c1e1b00 */
[----:B------:R-:W-:Y:S01]  /*7170*/  IMAD.MOV.U32 R10, RZ, RZ, 0x0 ;  /* 0x00000000ff0a7424 */ /* 0x000fe200078e00ff */
[----:B------:R-:W-:Y:S01]  /*7180*/  IADD3 R5, PT, PT, R5, 0x8, RZ ;  /* 0x0000000805057810 */ /* 0x000fe20007ffe0ff */
[----:B------:R-:W-:Y:S01]  /*7190*/  IMAD.MOV.U32 R11, RZ, RZ, 0x3fd80000 ;  /* 0x3fd80000ff0b7424 */ /* 0x000fe200078e00ff */
[----:B------:R-:W-:Y:S01]  /*71a0*/  BSSY.RECONVERGENT B1, `(.L_x_64) ;  /* 0x000001a000017945 */ /* 0x000fe20003800200 */
[----:B------:R-:W-:Y:S02]  /*71b0*/  LOP3.LUT R38, R40, 0xfffffff8, RZ, 0xc0, !PT ;  /* 0xfffffff828267812 */ /* 0x000fe400078ec0ff */
[----:B------:R-:W-:Y:S01]  /*71c0*/  ISETP.NE.AND P0, PT, R5, RZ, PT ;  /* 0x000000ff0500720c */ /* 0x000fe20003f05270 */
[----:B--2--5:R-:W-:-:S02]  /*71d0*/  DADD R32, -R42, R32 ;  /* 0x000000002a207229 */ /* 0x024fc40000000120 */
[----:B----4-:R-:W-:-:S06]  /*71e0*/  DADD R22, -R44, R30 ;  /* 0x000000002c167229 */ /* 0x010fcc000000011e */
[----:B------:R-:W-:-:S08]  /*71f0*/  DMUL R32, R32, R32 ;  /* 0x0000002020207228 */ /* 0x000fd00000000000 */
[----:B------:R-:W-:-:S06]  /*7200*/  DFMA R22, R22, R22, R32 ;  /* 0x000000161616722b */ /* 0x000fcc0000000020 */
[----:B------:R-:W0:Y:S04]  /*7210*/  MUFU.RSQ64H R17, R23 ;  /* 0x0000001700117308 */ /* 0x000e280000001c00 */
[----:B------:R-:W-:-:S05]  /*7220*/  VIADD R16, R23, 0xfcb00000 ;  /* 0xfcb0000017107836 */ /* 0x000fca0000000000 */
[----:B------:R-:W-:Y:S01]  /*7230*/  ISETP.GE.U32.AND P1, PT, R16, 0x7ca00000, PT ;  /* 0x7ca000001000780c */ /* 0x000fe20003f26070 */
[----:B0-----:R-:W-:-:S08]  /*7240*/  DMUL R12, R16, R16 ;  /* 0x00000010100c7228 */ /* 0x001fd00000000000 */
        /* <DEDUP_REMOVED lines=12> */
[----:B---3--:R-:W-:Y:S05]  /*7310*/  CALL.REL.NOINC `($__internal_1_$__cuda_sm20_dsqrt_rn_f64_mediumpath_v1) ;  /* 0x0000003000287944 */ /* 0x008fea0003c00000 */
[----:B------:R-:W-:Y:S02]  /*7320*/  IMAD.MOV.U32 R46, RZ, RZ, R12 ;  /* 0x000000ffff2e7224 */ /* 0x000fe400078e000c */
[----:B------:R-:W-:-:S07]  /*7330*/  IMAD.MOV.U32 R47, RZ, RZ, R13 ;  /* 0x000000ffff2f7224 */ /* 0x000fce00078e000d */
.L_x_65:
[----:B------:R-:W-:Y:S05]  /*7340*/  BSYNC.RECONVERGENT B1 ;  /* 0x0000000000017941 */ /* 0x000fea0003800200 */
.L_x_64:
[----:B------:R-:W2:Y:S01]  /*7350*/  LDL.64 R10, [R6+-0x8] ;  /* 0xfffff800060a7983 */ /* 0x000ea20000100a00 */
[----:B------:R-:W2:Y:S02]  /*7360*/  LDC.64 R20, c[0x0][0x380] ;  /* 0x0000e000ff147b82 */ /* 0x000ea40000000a00 */
[----:B--2---:R-:W-:-:S05]  /*7370*/  IMAD.WIDE R20, R10, 0x8, R20 ;  /* 0x000000080a147825 */ /* 0x004fca00078e0214 */
[----:B------:R-:W2:Y:S04]  /*7380*/  LDG.E.64 R30, desc[UR6][R20.64+0x1f40] ;  /* 0x001f4006141e7981 */ /* 0x000ea8000c1e1b00 */
[----:B------:R-:W4:Y:S01]  /*7390*/  LDG.E.64 R32, desc[UR6][R20.64] ;  /* 0x0000000614207981 */ /* 0x000f22000c1e1b00 */
[----:B------:R-:W-:Y:S01]  /*73a0*/  IMAD.MOV.U32 R12, RZ, RZ, 0x0 ;  /* 0x00000000ff0c7424 */ /* 0x000fe200078e00ff */
[----:B------:R-:W-:Y:S01]  /*73b0*/  DADD R46, R46, R18 ;  /* 0x000000002e2e7229 */ /* 0x000fe20000000012 */
[----:B------:R-:W-:Y:S01]  /*73c0*/  IMAD.MOV.U32 R13, RZ, RZ, 0x3fd80000 ;  /* 0x3fd80000ff0d7424 */ /* 0x000fe200078e00ff */
[----:B------:R-:W-:Y:S01]  /*73d0*/  BSSY.RECONVERGENT B1, `(.L_x_66) ;  /* 0x0000018000017945 */ /* 0x000fe20003800200 */
[----:B--2---:R-:W-:Y:S02]  /*73e0*/  DADD R42, R42, -R30 ;  /* 0x000000002a2a7229 */ /* 0x004fe4000000081e */
[----:B----4-:R-:W-:-:S06]  /*73f0*/  DADD R22, R44, -R32 ;  /* 0x000000002c167229 */ /* 0x010fcc0000000820 */
        /* <DEDUP_REMOVED lines=21> */
.L_x_67:
[----:B------:R-:W-:Y:S05]  /*7550*/  BSYNC.RECONVERGENT B1 ;  /* 0x0000000000017941 */ /* 0x000fea0003800200 */
.L_x_66:
[----:B------:R-:W0:Y:S02]  /*7560*/  LDC.64 R12, c[0x0][0x380] ;  /* 0x0000e000ff0c7b82 */ /* 0x000e240000000a00 */
[----:B0-----:R-:W-:-:S05]  /*7570*/  IMAD.WIDE R14, R11, 0x8, R12 ;  /* 0x000000080b0e7825 */ /* 0x001fca00078e020c */
[----:B------:R-:W2:Y:S04]  /*7580*/  LDG.E.64 R42, desc[UR6][R14.64+0x1f40] ;  /* 0x001f40060e2a7981 */ /* 0x000ea8000c1e1b00 */
[----:B------:R-:W4:Y:S01]  /*7590*/  LDG.E.64 R44, desc[UR6][R14.64] ;  /* 0x000000060e2c7981 */ /* 0x000f22000c1e1b00 */
[----:B------:R-:W-:Y:S01]  /*75a0*/  IMAD.MOV.U32 R10, RZ, RZ, 0x0 ;  /* 0x00000000ff0a7424 */ /* 0x000fe200078e00ff */
[----:B------:R-:W-:Y:S01]  /*75b0*/  BSSY.RECONVERGENT B1, `(.L_x_68) ;  /* 0x000001c000017945 */ /* 0x000fe20003800200 */
[----:B------:R-:W-:Y:S01]  /*75c0*/  IMAD.MOV.U32 R11, RZ, RZ, 0x3fd80000 ;  /* 0x3fd80000ff0b7424 */ /* 0x000fe200078e00ff */
[----:B------:R-:W-:Y:S02]  /*75d0*/  DADD R46, R46, R18 ;  /* 0x000000002e2e7229 */ /* 0x000fe40000000012 */
[----:B--2---:R-:W-:-:S02]  /*75e0*/  DADD R30, R30, -R42 ;  /* 0x000000001e1e7229 */ /* 0x004fc4000000082a */
        /* <DEDUP_REMOVED lines=20> */
[----:B------:R-:W-:-:S07]  /*7730*/  IMAD.MOV.U32 R21, RZ, RZ, R11 ;  /* 0x000000ffff157224 */ /* 0x000fce00078e000b */
[----:B---3--:R-:W-:Y:S05]  /*7740*/  CALL.REL.NOINC `($__internal_1_$__cuda_sm20_dsqrt_rn_f64_mediumpath_v1) ;  /* 0x0000002c001c7944 */ /* 0x008fea0003c00000 */
[----:B------:R-:W-:Y:S02]  /*7750*/  IMAD.MOV.U32 R20, RZ, RZ, R12 ;  /* 0x000000ffff147224 */ /* 0x000fe400078e000c */
[----:B------:R-:W-:-:S07]  /*7760*/  IMAD.MOV.U32 R21, RZ, RZ, R13 ;  /* 0x000000ffff157224 */ /* 0x000fce00078e000d */
.L_x_69:
[----:B------:R-:W-:Y:S05]  /*7770*/  BSYNC.RECONVERGENT B1 ;  /* 0x0000000000017941 */ /* 0x000fea0003800200 */
.L_x_68:
[----:B------:R-:W2:Y:S01]  /*7780*/  LDL.128 R16, [R6] ;  /* 0x0000000006107983 */ /* 0x000ea20000100c00 */
        /* <DEDUP_REMOVED lines=31> */
[----:B---3--:R-:W-:Y:S05]  /*7980*/  CALL.REL.NOINC `($__internal_1_$__cuda_sm20_dsqrt_rn_f64_mediumpath_v1) ;  /* 0x00000028008c7944 */ /* 0x008fea0003c00000 */
[----:B------:R-:W-:Y:S02]  /*7990*/  IMAD.MOV.U32 R20, RZ, RZ, R12 ;  /* 0x000000ffff147224 */ /* 0x000fe400078e000c */
[----:B------:R-:W-:-:S07]  /*79a0*/  IMAD.MOV.U32 R21, RZ, RZ, R13 ;  /* 0x000000ffff157224 */ /* 0x000fce00078e000d */
.L_x_71:
[----:B------:R-:W-:Y:S05]  /*79b0*/  BSYNC.RECONVERGENT B1 ;  /* 0x0000000000017941 */ /* 0x000fea0003800200 */
.L_x_70:
[----:B------:R-:W0:Y:S02]  /*79c0*/  LDC.64 R10, c[0x0][0x380] ;  /* 0x0000e000ff0a7b82 */ /* 0x000e240000000a00 */
[----:B0-----:R-:W-:-:S05]  /*79d0*/  IMAD.WIDE R14, R17, 0x8, R10 ;  /* 0x00000008110e7825 */ /* 0x001fca00078e020a */
[----:B------:R-:W2:Y:S04]  /*79e0*/  LDG.E.64 R42, desc[UR6][R14.64+0x1f40] ;  /* 0x001f40060e2a7981 */ /* 0x000ea8000c1e1b00 */
[----:B------:R-:W4:Y:S01]  /*79f0*/  LDG.E.64 R44, desc[UR6][R14.64] ;  /* 0x000000060e2c7981 */ /* 0x000f22000c1e1b00 */
[----:B------:R-:W-:Y:S01]  /*7a00*/  MOV R10, 0x0 ;  /* 0x00000000000a7802 */ /* 0x000fe20000000f00 */
[----:B------:R-:W-:Y:S01]  /*7a10*/  IMAD.MOV.U32 R11, RZ, RZ, 0x3fd80000 ;  /* 0x3fd80000ff0b7424 */ /* 0x000fe200078e00ff */
[----:B------:R-:W-:Y:S01]  /*7a20*/  DADD R46, R46, R20 ;  /* 0x000000002e2e7229 */ /* 0x000fe20000000014 */
        /* <DEDUP_REMOVED lines=24> */
.L_x_73:
[----:B------:R-:W-:Y:S05]  /*7bb0*/  BSYNC.RECONVERGENT B1 ;  /* 0x0000000000017941 */ /* 0x000fea0003800200 */
.L_x_72:
[----:B------:R-:W0:Y:S02]  /*7bc0*/  LDC.64 R20, c[0x0][0x380] ;  /* 0x0000e000ff147b82 */ /* 0x000e240000000a00 */
[----:B0-----:R-:W-:-:S05]  /*7bd0*/  IMAD.WIDE R20, R18, 0x8, R20 ;  /* 0x0000000812147825 */ /* 0x001fca00078e0214 */
[----:B------:R-:W2:Y:S04]  /*7be0*/  LDG.E.64 R30, desc[UR6][R20.64+0x1f40] ;  /* 0x001f4006141e7981 */ /* 0x000ea8000c1e1b00 */
[----:B------:R-:W4:Y:S01]  /*7bf0*/  LDG.E.64 R32, desc[UR6][R20.64] ;  /* 0x0000000614207981 */ /* 0x000f22000c1e1b00 */
[----:B------:R-:W-:Y:S01]  /*7c00*/  IMAD.MOV.U32 R12, RZ, RZ, 0x0 ;  /* 0x00000000ff0c7424 */ /* 0x000fe200078e00ff */
[----:B------:R-:W-:Y:S01]  /*7c10*/  MOV R13, 0x3fd80000 ;  /* 0x3fd80000000d7802 */ /* 0x000fe20000000f00 */
[----:B------:R-:W-:Y:S01]  /*7c20*/  BSSY.RECONVERGENT B1, `(.L_x_74) ;  /* 0x0000019000017945 */ /* 0x000fe20003800200 */
[----:B--2---:R-:W-:Y:S02]  /*7c30*/  DADD R42, R42, -R30 ;  /* 0x000000002a2a7229 */ /* 0x004fe4000000081e */
[----:B----4-:R-:W-:-:S02]  /*7c40*/  DADD R22, R44, -R32 ;  /* 0x000000002c167229 */ /* 0x010fc40000000820 */
[----:B------:R-:W-:-:S04]  /*7c50*/  DADD R44, R46, R10 ;  /* 0x000000002e2c7229 */ /* 0x000fc8000000000a */
        /* <DEDUP_REMOVED lines=21> */
.L_x_75:
[----:B------:R-:W-:Y:S05]  /*7db0*/  BSYNC.RECONVERGENT B1 ;  /* 0x0000000000017941 */ /* 0x000fea0003800200 */
.L_x_74:
[----:B------:R-:W0:Y:S02]  /*7dc0*/  LDC.64 R12, c[0x0][0x380] ;  /* 0x0000e000ff0c7b82 */ /* 0x000e240000000a00 */
[----:B0-----:R-:W-:-:S05]  /*7dd0*/  IMAD.WIDE R20, R19, 0x8, R12 ;  /* 0x0000000813147825 */ /* 0x001fca00078e020c */
        /* <DEDUP_REMOVED lines=29> */
.L_x_77:
[----:B------:R-:W-:Y:S05]  /*7fb0*/  BSYNC.RECONVERGENT B1 ;  /* 0x0000000000017941 */ /* 0x000fea0003800200 */
.L_x_76:
[----:B------:R-:W2:Y:S01]  /*7fc0*/  LDL R13, [R6+0x10] ;  /* 0x00001000060d7983 */ /* 0x000ea20000100800 */
        /* <DEDUP_REMOVED lines=31> */
.L_x_79:
[----:B------:R-:W-:Y:S05]  /*81c0*/  BSYNC.RECONVERGENT B1 ;  /* 0x0000000000017941 */ /* 0x000fea0003800200 */
.L_x_78:
[----:B------:R-:W-:Y:S01]  /*81d0*/  DADD R18, R44, R10 ;  /* 0x000000002c127229 */ /* 0x000fe2000000000a */
[----:B------:R-:W-:Y:S01]  /*81e0*/  VIADD R6, R6, 0x20 ;  /* 0x0000002006067836 */ /* 0x000fe20000000000 */
[----:B------:R-:W-:Y:S09]  /*81f0*/  @P0 BRA `(.L_x_80) ;  /* 0xffffffec00c80947 */ /* 0x000ff2000383ffff */
.L_x_63:
[----:B0-----:R-:W-:-:S13]  /*8200*/  LOP3.LUT P0, R5, R40, 0x7, RZ, 0xc0, !PT ;  /* 0x0000000728057812 */ /* 0x001fda000780c0ff */
[----:B------:R-:W-:Y:S05]  /*8210*/  @!P0 BRA `(.L_x_62) ;  /* 0x0000000c00f88947 */ /* 0x000fea0003800000 */
[----:B------:R-:W-:-:S13]  /*8220*/  ISETP.GE.U32.AND P0, PT, R5, 0x4, PT ;  /* 0x000000040500780c */ /* 0x000fda0003f06070 */
[----:B------:R-:W-:Y:S05]  /*8230*/  @!P0 BRA `(.L_x_81) ;  /* 0x0000000800248947 */ /* 0x000fea0003800000 */
[----:B------:R-:W-:Y:S01]  /*8240*/  IMAD R5, R38, 0x4, R9 ;  /* 0x0000000426057824 */ /* 0x000fe200078e0209 */
[----:B------:R-:W0:Y:S04]  /*8250*/  LDC.64 R14, c[0x0][0x380] ;  /* 0x0000e000ff0e7b82 */ /* 0x000e280000000a00 */
[----:B------:R-:W0:Y:S02]  /*8260*/  LDL.64 R10, [R5] ;  /* 0x00000000050a7983 */ /* 0x000e240000100a00 */
[----:B0-----:R-:W-:-:S04]  /*8270*/  IMAD.WIDE R20, R10, 0x8, R14 ;  /* 0x000000080a147825 */ /* 0x001fc800078e020e */
[----:B------:R-:W-:Y:S01]  /*8280*/  IMAD.WIDE R14, R11, 0x8, R14 ;  /* 0x000000080b0e7825 */ /* 0x000fe200078e020e */
[----:B------:R-:W2:Y:S04]  /*8290*/  LDG.E.64 R12, desc[UR6][R20.64+0x1f40] ;  /* 0x001f4006140c7981 */ /* 0x000ea8000c1e1b00 */
[----:B------:R-:W2:Y:S04]  /*82a0*/  LDG.E.64 R42, desc[UR6][R14.64+0x1f40] ;  /* 0x001f40060e2a7981 */ /* 0x000ea8000c1e1b00 */
[----:B------:R-:W4:Y:S04]  /*82b0*/  LDG.E.64 R10, desc[UR6][R20.64] ;  /* 0x00000006140a7981 */ /* 0x000f28000c1e1b00 */
[----:B------:R-:W4:Y:S01]  /*82c0*/  LDG.E.64 R44, desc[UR6][R14.64] ;  /* 0x000000060e2c7981 */ /* 0x000f22000c1e1b00 */
[----:B------:R-:W-:Y:S01]  /*82d0*/  BSSY.RECONVERGENT B1, `(.L_x_82) ;  /* 0x000001a000017945 */ /* 0x000fe20003800200 */
[----:B--2---:R-:W-:-:S02]  /*82e0*/  DADD R12, R12, -R42 ;  /* 0x000000000c0c7229 */ /* 0x004fc4000000082a */
[----:B----4-:R-:W-:-:S06]  /*82f0*/  DADD R10, R10, -R44 ;  /* 0x000000000a0a7229 */ /* 0x010fcc000000082c */
[----:B------:R-:W-:-:S08]  /*8300*/  DMUL R22, R12, R12 ;  /* 0x0000000c0c167228 */ /* 0x000fd00000000000 */
[----:B------:R-:W-:Y:S01]  /*8310*/  DFMA R22, R10, R10, R22 ;  /* 0x0000000a0a16722b */ /* 0x000fe20000000016 */
[----:B------:R-:W-:Y:S02]  /*8320*/  IMAD.MOV.U32 R10, RZ, RZ, 0x0 ;  /* 0x00000000ff0a7424 */ /* 0x000fe400078e00ff */
[----:B------:R-:W-:-:S03]  /*8330*/  IMAD.MOV.U32 R11, RZ, RZ, 0x3fd80000 ;  /* 0x3fd80000ff0b7424 */ /* 0x000fc600078e00ff */
        /* <DEDUP_REMOVED lines=19> */
.L_x_83:
[----:B------:R-:W-:Y:S05]  /*8470*/  BSYNC.RECONVERGENT B1 ;  /* 0x0000000000017941 */ /* 0x000fea0003800200 */
.L_x_82:
[----:B------:R-:W2:Y:S01]  /*8480*/  LDL R13, [R5+0x8] ;  /* 0x00000800050d7983 */ /* 0x000ea20000100800 */
[----:B------:R-:W2:Y:S02]  /*8490*/  LDC.64 R20, c[0x0][0x380] ;  /* 0x0000e000ff147b82 */ /* 0x000ea40000000a00 */
[----:B--2---:R-:W-:-:S05]  /*84a0*/  IMAD.WIDE R20, R13, 0x8, R20 ;  /* 0x000000080d147825 */ /* 0x004fca00078e0214 */
[----:B------:R-:W2:Y:S04]  /*84b0*/  LDG.E.64 R30, desc[UR6][R20.64+0x1f40] ;  /* 0x001f4006141e7981 */ /* 0x000ea8000c1e1b00 */
[----:B------:R-:W4:Y:S01]  /*84c0*/  LDG.E.64 R32, desc[UR6][R20.64] ;  /* 0x0000000614207981 */ /* 0x000f22000c1e1b00 */
[----:B------:R-:W-:Y:S01]  /*84d0*/  IMAD.MOV.U32 R12, RZ, RZ, 0x0 ;  /* 0x00000000ff0c7424 */ /* 0x000fe200078e00ff */
[----:B------:R-:W-:Y:S01]  /*84e0*/  BSSY.RECONVERGENT B1, `(.L_x_84) ;  /* 0x000001a000017945 */ /* 0x000fe20003800200 */
[----:B------:R-:W-:Y:S01]  /*84f0*/  IMAD.MOV.U32 R13, RZ, RZ, 0x3fd80000 ;  /* 0x3fd80000ff0d7424 */ /* 0x000fe200078e00ff */
        /* <DEDUP_REMOVED lines=24> */
.L_x_85:
[----:B------:R-:W-:Y:S05]  /*8680*/  BSYNC.RECONVERGENT B1 ;  /* 0x0000000000017941 */ /* 0x000fea0003800200 */
.L_x_84:
        /* <DEDUP_REMOVED lines=27> */
[----:B------:R-:W-:Y:S02]  /*8840*/  MOV R12, R30 ;  /* 0x0000001e000c7202 */ /* 0x000fe40000000f00 */
[----:B------:R-:W-:-:S07]  /*8850*/  MOV R10, 0x8870 ;  /* 0x00008870000a7802 */ /* 0x000fce0000000f00 */
[----:B---3--:R-:W-:Y:S05]  /*8860*/  CALL.REL.NOINC `($__internal_1_$__cuda_sm20_dsqrt_rn_f64_mediumpath_v1) ;  /* 0x0000001800d47944 */ /* 0x008fea0003c00000 */
[----:B------:R-:W-:Y:S02]  /*8870*/  IMAD.MOV.U32 R10, RZ, RZ, R12 ;  /* 0x000000ffff0a7224 */ /* 0x000fe400078e000c */
[----:B------:R-:W-:-:S07]  /*8880*/  IMAD.MOV.U32 R11, RZ, RZ, R13 ;  /* 0x000000ffff0b7224 */ /* 0x000fce00078e000d */
.L_x_87:
[----:B------:R-:W-:Y:S05]  /*8890*/  BSYNC.RECONVERGENT B1 ;  /* 0x0000000000017941 */ /* 0x000fea0003800200 */
.L_x_86:
[----:B------:R-:W2:Y:S01]  /*88a0*/  LDL R5, [R5+0x10] ;  /* 0x0000100005057983 */ /* 0x000ea20000100800 */
[----:B------:R-:W2:Y:S02]  /*88b0*/  LDC.64 R20, c[0x0][0x380] ;  /* 0x0000e000ff147b82 */ /* 0x000ea40000000a00 */
[----:B--2---:R-:W-:-:S05]  /*88c0*/  IMAD.WIDE R20, R5, 0x8, R20 ;  /* 0x0000000805147825 */ /* 0x004fca00078e0214 */
[----:B------:R-:W2:Y:S04]  /*88d0*/  LDG.E.64 R12, desc[UR6][R20.64+0x1f40] ;  /* 0x001f4006140c7981 */ /* 0x000ea8000c1e1b00 */
[----:B------:R-:W4:Y:S01]  /*88e0*/  LDG.E.64 R14, desc[UR6][R20.64] ;  /* 0x00000006140e7981 */ /* 0x000f22000c1e1b00 */
[----:B------:R-:W-:Y:S01]  /*88f0*/  DADD R44, R44, R10 ;  /* 0x000000002c2c7229 */ /* 0x000fe2000000000a */
[----:B------:R-:W-:Y:S01]  /*8900*/  BSSY.RECONVERGENT B1, `(.L_x_88) ;  /* 0x000001b000017945 */ /* 0x000fe20003800200 */
[----:B------:R-:W-:Y:S01]  /*8910*/  VIADD R38, R38, 0x4 ;  /* 0x0000000426267836 */ /* 0x000fe20000000000 */
[----:B--2---:R-:W-:Y:S01]  /*8920*/  DADD R12, R18, -R12 ;  /* 0x00000000120c7229 */ /* 0x004fe2000000080c */
[----:B------:R-:W-:Y:S01]  /*8930*/  IMAD.MOV.U32 R18, RZ, RZ, 0x0 ;  /* 0x00000000ff127424 */ /* 0x000fe200078e00ff */
[----:B----4-:R-:W-:Y:S01]  /*8940*/  DADD R14, R42, -R14 ;  /* 0x000000002a0e7229 */ /* 0x010fe2000000080e */
[----:B------:R-:W-:-:S05]  /*8950*/  IMAD.MOV.U32 R19, RZ, RZ, 0x3fd80000 ;  /* 0x3fd80000ff137424 */ /* 0x000fca00078e00ff */
        /* <DEDUP_REMOVED lines=21> */
.L_x_89:
[----:B------:R-:W-:Y:S05]  /*8ab0*/  BSYNC.RECONVERGENT B1 ;  /* 0x0000000000017941 */ /* 0x000fea0003800200 */
.L_x_88:
[----:B------:R-:W-:-:S11]  /*8ac0*/  DADD R18, R44, R10 ;  /* 0x000000002c127229 */ /* 0x000fd6000000000a */
.L_x_81:
[----:B------:R-:W-:-:S13]  /*8ad0*/  LOP3.LUT P0, R5, R40, 0x3, RZ, 0xc0, !PT ;  /* 0x0000000328057812 */ /* 0x000fda000780c0ff */
[----:B------:R-:W-:Y:S05]  /*8ae0*/  @!P0 BRA `(.L_x_62) ;  /* 0x0000000400c48947 */ /* 0x000fea0003800000 */
[----:B------:R-:W-:-:S13]  /*8af0*/  ISETP.NE.AND P0, PT, R5, 0x1, PT ;  /* 0x000000010500780c */ /* 0x000fda0003f05270 */
        /* <DEDUP_REMOVED lines=36> */
.L_x_92:
[----:B------:R-:W-:Y:S05]  /*8d40*/  BSYNC.RECONVERGENT B1 ;  /* 0x0000000000017941 */ /* 0x000fea0003800200 */
.L_x_91:
        /* <DEDUP_REMOVED lines=33> */
.L_x_94:
[----:B------:R-:W-:Y:S05]  /*8f60*/  BSYNC.RECONVERGENT B1 ;  /* 0x0000000000017941 */ /* 0x000fea0003800200 */
.L_x_93:
[----:B------:R-:W-:-:S11]  /*8f70*/  DADD R18, R18, R10 ;  /* 0x0000000012127229 */ /* 0x000fd6000000000a */
.L_x_90:
[----:B------:R-:W-:-:S04]  /*8f80*/  LOP3.LUT R40, R40, 0x1, RZ, 0xc0, !PT ;  /* 0x0000000128287812 */ /* 0x000fc800078ec0ff */
[----:B------:R-:W-:-:S13]  /*8f90*/  ISETP.NE.U32.AND P0, PT, R40, 0x1, PT ;  /* 0x000000012800780c */ /* 0x000fda0003f05070 */
[----:B------:R-:W-:Y:S05]  /*8fa0*/  @P0 BRA `(.L_x_62) ;  /* 0x0000000000940947 */ /* 0x000fea0003800000 */
        /* <DEDUP_REMOVED lines=12> */
[----:B------:R-:W-:Y:S01]  /*9070*/  DMUL R22, R14, R14 ;  /* 0x0000000e0e167228 */ /* 0x000fe20000000000 */
[----:B------:R-:W-:Y:S02]  /*9080*/  IMAD.MOV.U32 R14, RZ, RZ, 0x0 ;  /* 0x00000000ff0e7424 */ /* 0x000fe400078e00ff */
[----:B------:R-:W-:-:S05]  /*9090*/  IMAD.MOV.U32 R15, RZ, RZ, 0x3fd80000 ;  /* 0x3fd80000ff0f7424 */ /* 0x000fca00078e00ff */
        /* <DEDUP_REMOVED lines=20> */
.L_x_96:
[----:B------:R-:W-:Y:S05]  /*91e0*/  BSYNC.RECONVERGENT B1 ;  /* 0x0000000000017941 */ /* 0x000fea0003800200 */
.L_x_95:
[----:B------:R-:W-:-:S11]  /*91f0*/  DADD R18, R18, R10 ;  /* 0x0000000012127229 */ /* 0x000fd6000000000a */
.L_x_62:
[----:B0-----:R-:W-:Y:S01]  /*9200*/  IMAD R5, R8, 0x4, R9 ;  /* 0x0000000408057824 */ /* 0x001fe200078e0209 */
[----:B------:R-:W2:Y:S01]  /*9210*/  LDL R21, [R1+0x30] ;  /* 0x0000300001157983 */ /* 0x000ea20000100800 */
[----:B------:R-:W2:Y:S04]  /*9220*/  LDC.64 R10, c[0x0][0x380] ;  /* 0x0000e000ff0a7b82 */ /* 0x000ea80000000a00 */
[----:B------:R-:W4:Y:S01]  /*9230*/  LDL R5, [R5+-0x4] ;  /* 0xfffffc0005057983 */ /* 0x000f220000100800 */
[----:B--2---:R-:W-:-:S04]  /*9240*/  IMAD.WIDE R20, R21, 0x8, R10 ;  /* 0x0000000815147825 */ /* 0x004fc800078e020a */
[----:B----4-:R-:W-:Y:S01]  /*9250*/  IMAD.WIDE R10, R5, 0x8, R10 ;  /* 0x00000008050a7825 */ /* 0x010fe200078e020a */
[----:B------:R-:W2:Y:S04]  /*9260*/  LDG.E.64 R22, desc[UR6][R20.64+0x1f40] ;  /* 0x001f400614167981 */ /* 0x000ea8000c1e1b00 */
[----:B------:R-:W2:Y:S04]  /*9270*/  LDG.E.64 R14, desc[UR6][R10.64+0x1f40] ;  /* 0x001f40060a0e7981 */ /* 0x000ea8000c1e1b00 */
[----:B------:R-:W4:Y:S04]  /*9280*/  LDG.E.64 R16, desc[UR6][R20.64] ;  /* 0x0000000614107981 */ /* 0x000f28000c1e1b00 */
[----:B------:R-:W4:Y:S01]  /*9290*/  LDG.E.64 R12, desc[UR6][R10.64] ;  /* 0x000000060a0c7981 */ /* 0x000f22000c1e1b00 */
[----:B------:R-:W-:Y:S01]  /*92a0*/  BSSY.RECONVERGENT B1, `(.L_x_97) ;  /* 0x000001b000017945 */ /* 0x000fe20003800200 */
[----:B------:R-:W-:Y:S01]  /*92b0*/  IADD3 R5, PT, PT, R4, 0xb0f8a, RZ ;  /* 0x000b0f8a04057810 */ /* 0x000fe20007ffe0ff */
        /* <DEDUP_REMOVED lines=25> */
.L_x_98:
[----:B------:R-:W-:Y:S05]  /*9450*/  BSYNC.RECONVERGENT B1 ;  /* 0x0000000000017941 */ /* 0x000fea0003800200 */
.L_x_97:
[----:B------:R-:W-:Y:S01]  /*9460*/  DADD R18, R30, R18 ;  /* 0x000000001e127229 */ /* 0x000fe20000000012 */
[----:B------:R-:W-:Y:S04]  /*9470*/  BSSY.RECONVERGENT B0, `(.L_x_99) ;  /* 0x000008d000007945 */ /* 0x000fe80003800200 */
[----:B------:R-:W-:Y:S01]  /*9480*/  BSSY.RELIABLE B1, `(.L_x_100) ;  /* 0x000006c000017945 */ /* 0x000fe20003800100 */
[----:B------:R-:W-:Y:S02]  /*9490*/  IMAD.MOV.U32 R16, RZ, RZ, R37 ;  /* 0x000000ffff107224 */ /* 0x000fe400078e0025 */
[----:B------:R-:W-:Y:S02]  /*94a0*/  IMAD.MOV.U32 R14, RZ, RZ, R39 ;  /* 0x000000ffff0e7224 */ /* 0x000fe400078e0027 */
[----:B------:R-:W-:Y:S01]  /*94b0*/  IMAD.MOV.U32 R15, RZ, RZ, R3 ;  /* 0x000000ffff0f7224 */ /* 0x000fe200078e0003 */
[----:B------:R-:W-:Y:S01]  /*94c0*/  DSETP.GEU.AND P0, PT, R18, R26, PT ;  /* 0x0000001a1200722a */ /* 0x000fe20003f0e000 */
[----:B------:R-:W-:-:S13]  /*94d0*/  IMAD.MOV.U32 R6, RZ, RZ, R2 ;  /* 0x000000ffff067224 */ /* 0x000fda00078e0002 */
[----:B------:R-:W-:Y:S05]  /*94e0*/  @!P0 BRA `(.L_x_101) ;  /* 0x0000000400948947 */ /* 0x000fea0003800000 */
[----:B------:R-:W0:Y:S01]  /*94f0*/  MUFU.RCP64H R11, R29 ;  /* 0x0000001d000b7308 */ /* 0x000e220000001800 */
[----:B------:R-:W-:Y:S01]  /*9500*/  IMAD.MOV.U32 R10, RZ, RZ, 0x1 ;  /* 0x00000001ff0a7424 */ /* 0x000fe200078e00ff */
[----:B------:R-:W-:Y:S01]  /*9510*/  DADD R14, R26, -R18 ;  /* 0x000000001a0e7229 */ /* 0x000fe20000000812 */
[----:B------:R-:W-:Y:S09]  /*9520*/  BSSY.RECONVERGENT B2, `(.L_x_102) ;  /* 0x0000013000027945 */ /* 0x000ff20003800200 */
[----:B------:R-:W-:Y:S01]  /*9530*/  FSETP.GEU.AND P1, PT, |R15|, 6.5827683646048100446e-37, PT ;  /* 0x036000000f00780b */ /* 0x000fe20003f2e200 */
[----:B0-----:R-:W-:-:S08]  /*9540*/  DFMA R12, R10, -R28, 1 ;  /* 0x3ff000000a0c742b */ /* 0x001fd0000000081c */
[----:B------:R-:W-:-:S08]  /*9550*/  DFMA R12, R12, R12, R12 ;  /* 0x0000000c0c0c722b */ /* 0x000fd0000000000c */
[----:B------:R-:W-:-:S08]  /*9560*/  DFMA R12, R10, R12, R10 ;  /* 0x0000000c0a0c722b */ /* 0x000fd0000000000a */
[----:B------:R-:W-:-:S08]  /*9570*/  DFMA R10, R12, -R28, 1 ;  /* 0x3ff000000c0a742b */ /* 0x000fd0000000081c */
[----:B------:R-:W-:-:S08]  /*9580*/  DFMA R10, R12, R10, R12 ;  /* 0x0000000a0c0a722b */ /* 0x000fd0000000000c */
[----:B------:R-:W-:-:S08]  /*9590*/  DMUL R12, R14, R10 ;  /* 0x0000000a0e0c7228 */ /* 0x000fd00000000000 */
[----:B------:R-:W-:-:S08]  /*95a0*/  DFMA R16, R12, -R28, R14 ;  /* 0x8000001c0c10722b */ /* 0x000fd0000000000e */
[----:B------:R-:W-:-:S10]  /*95b0*/  DFMA R10, R10, R16, R12 ;  /* 0x000000100a0a722b */ /* 0x000fd4000000000c */
[----:B------:R-:W-:-:S05]  /*95c0*/  FFMA R5, RZ, R29, R11 ;  /* 0x0000001dff057223 */ /* 0x000fca000000000b */
[----:B------:R-:W-:-:S13]  /*95d0*/  FSETP.GT.AND P0, PT, |R5|, 1.469367938527859385e-39, PT ;  /* 0x001000000500780b */ /* 0x000fda0003f04200 */
[----:B------:R-:W-:Y:S05]  /*95e0*/  @P0 BRA P1, `(.L_x_103) ;  /* 0x0000000000180947 */ /* 0x000fea0000800000 */
[----:B------:R-:W-:Y:S01]  /*95f0*/  MOV R12, R28 ;  /* 0x0000001c000c7202 */ /* 0x000fe20000000f00 */
[----:B------:R-:W-:Y:S01]  /*9600*/  IMAD.MOV.U32 R13, RZ, RZ, R29 ;  /* 0x000000ffff0d7224 */ /* 0x000fe200078e001d */
[----:B------:R-:W-:-:S07]  /*9610*/  MOV R6, 0x9630 ;  /* 0x0000963000067802 */ /* 0x000fce0000000f00 */
[----:B---3--:R-:W-:Y:S05]  /*9620*/  CALL.REL.NOINC `($__internal_0_$__cuda_sm20_div_rn_f64_full) ;  /* 0x0000000400f87944 */ /* 0x008fea0003c00000 */
[----:B------:R-:W-:Y:S02]  /*9630*/  IMAD.MOV.U32 R10, RZ, RZ, R20 ;  /* 0x000000ffff0a7224 */ /* 0x000fe400078e0014 */
[----:B------:R-:W-:-:S07]  /*9640*/  IMAD.MOV.U32 R11, RZ, RZ, R21 ;  /* 0x000000ffff0b7224 */ /* 0x000fce00078e0015 */
.L_x_103:
[----:B------:R-:W-:Y:S05]  /*9650*/  BSYNC.RECONVERGENT B2 ;  /* 0x0000000000027941 */ /* 0x000fea0003800200 */
.L_x_102:
[----:B------:R-:W-:Y:S01]  /*9660*/  IMAD.MOV.U32 R12, RZ, RZ, 0x652b82fe ;  /* 0x652b82feff0c7424 */ /* 0x000fe200078e00ff */
[----:B------:R-:W-:Y:S01]  /*9670*/  UMOV UR8, 0xfefa39ef ;  /* 0xfefa39ef00087882 */ /* 0x000fe20000000000 */
[----:B------:R-:W-:Y:S01]  /*9680*/  IMAD.MOV.U32 R13, RZ, RZ, 0x3ff71547 ;  /* 0x3ff71547ff0d7424 */ /* 0x000fe200078e00ff */
[----:B------:R-:W-:Y:S01]  /*9690*/  UMOV UR9, 0x3fe62e42 ;  /* 0x3fe62e4200097882 */ /* 0x000fe20000000000 */
[----:B------:R-:W-:Y:S01]  /*96a0*/  SHF.R.U32.HI R6, RZ, 0x2, R7 ;  /* 0x00000002ff067819 */ /* 0x000fe20000011607 */
[----:B------:R-:W-:Y:S01]  /*96b0*/  IMAD.SHL.U32 R5, R37, 0x10, RZ ;  /* 0x0000001025057824 */ /* 0x000fe200078e00ff */
[----:B------:R-:W-:Y:S01]  /*96c0*/  FSETP.GEU.AND P0, PT, |R11|, 4.1917929649353027344, PT ;  /* 0x4086232b0b00780b */ /* 0x000fe20003f0e200 */
[----:B------:R-:W-:Y:S01]  /*96d0*/  BSSY.RECONVERGENT B2, `(.L_x_104) ;  /* 0x000003f000027945 */ /* 0x000fe20003800200 */
[----:B------:R-:W-:Y:S01]  /*96e0*/  DFMA R12, R10, R12, 6.75539944105574400000e+15 ;  /* 0x433800000a0c742b */ /* 0x000fe2000000000c */
[----:B------:R-:W-:-:S04]  /*96f0*/  LOP3.LUT R20, R6, R7, RZ, 0x3c, !PT ;  /* 0x0000000706147212 */ /* 0x000fc800078e3cff */
[----:B------:R-:W-:-:S03]  /*9700*/  SHF.L.U32 R21, R20, 0x1, RZ ;  /* 0x0000000114157819 */ /* 0x000fc600000006ff */
[----:B------:R-:W-:-:S08]  /*9710*/  DADD R14, R12, -6.75539944105574400000e+15 ;  /* 0xc33800000c0e7429 */ /* 0x000fd00000000000 */
[----:B------:R-:W-:Y:S01]  /*9720*/  DFMA R16, R14, -UR8, R10 ;  /* 0x800000080e107c2b */ /* 0x000fe2000800000a */
[----:B------:R-:W-:Y:S01]  /*9730*/  UMOV UR8, 0x3b39803f ;  /* 0x3b39803f00087882 */ /* 0x000fe20000000000 */
[----:B------:R-:W-:-:S06]  /*9740*/  UMOV UR9, 0x3c7abc9e ;  /* 0x3c7abc9e00097882 */ /* 0x000fcc0000000000 */
[----:B------:R-:W-:Y:S01]  /*9750*/  DFMA R14, R14, -UR8, R16 ;  /* 0x800000080e0e7c2b */ /* 0x000fe20008000010 */
[----:B------:R-:W-:Y:S01]  /*9760*/  UMOV UR8, 0x69ce2bdf ;  /* 0x69ce2bdf00087882 */ /* 0x000fe20000000000 */
[----:B------:R-:W-:Y:S01]  /*9770*/  IMAD.MOV.U32 R16, RZ, RZ, -0x35dec16 ;  /* 0xfca213eaff107424 */ /* 0x000fe200078e00ff */
[----:B------:R-:W-:Y:S01]  /*9780*/  UMOV UR9, 0x3e5ade15 ;  /* 0x3e5ade1500097882 */ /* 0x000fe20000000000 */
[----:B------:R-:W-:-:S06]  /*9790*/  IMAD.MOV.U32 R17, RZ, RZ, 0x3e928af3 ;  /* 0x3e928af3ff117424 */ /* 0x000fcc00078e00ff */
[----:B------:R-:W-:Y:S01]  /*97a0*/  DFMA R16, R14, UR8, R16 ;  /* 0x000000080e107c2b */ /* 0x000fe20008000010 */
[----:B------:R-:W-:Y:S01]  /*97b0*/  UMOV UR8, 0x62401315 ;  /* 0x6240131500087882 */ /* 0x000fe20000000000 */
[----:B------:R-:W-:-:S06]  /*97c0*/  UMOV UR9, 0x3ec71dee ;  /* 0x3ec71dee00097882 */ /* 0x000fcc0000000000 */
[----:B------:R-:W-:Y:S01]  /*97d0*/  DFMA R16, R14, R16, UR8 ;  /* 0x000000080e107e2b */ /* 0x000fe20008000010 */
        /* <DEDUP_REMOVED lines=21> */
[----:B------:R-:W-:Y:S01]  /*9930*/  LOP3.LUT R16, R20, R21, R5, 0x96, !PT ;  /* 0x0000001514107212 */ /* 0x000fe200078e9605 */
[----:B------:R-:W-:Y:S02]  /*9940*/  VIADD R5, R4, 0x10974f ;  /* 0x0010974f04057836 */ /* 0x000fe40000000000 */
[----:B------:R-:W-:Y:S01]  /*9950*/  IMAD.MOV.U32 R17, RZ, RZ, 0x2f800000 ;  /* 0x2f800000ff117424 */ /* 0x000fe200078e00ff */
[----:B------:R-:W-:-:S03]  /*9960*/  LOP3.LUT R16, R16, R37, RZ, 0x3c, !PT ;  /* 0x0000002510107212 */ /* 0x000fc600078e3cff */
[----:B------:R-:W-:Y:S02]  /*9970*/  DFMA R6, R14, R6, 1 ;  /* 0x3ff000000e06742b */ /* 0x000fe40000000006 */
[----:B------:R-:W-:-:S05]  /*9980*/  IMAD.IADD R4, R16, 0x1, R5 ;  /* 0x0000000110047824 */ /* 0x000fca00078e0205 */
[----:B------:R-:W-:Y:S01]  /*9990*/  I2FP.F32.U32 R4, R4 ;  /* 0x0000000400047245 */ /* 0x000fe20000201000 */
[----:B------:R-:W-:-:S04]  /*99a0*/  DFMA R20, R14, R6, 1 ;  /* 0x3ff000000e14742b */ /* 0x000fc80000000006 */
[----:B------:R-:W-:-:S04]  /*99b0*/  FFMA R4, R4, R17, 1.1641532182693481445e-10 ;  /* 0x2f00000004047423 */ /* 0x000fc80000000011 */
[----:B------:R0:W1:Y:S02]  /*99c0*/  F2F.F64.F32 R6, R4 ;  /* 0x0000000400067310 */ /* 0x0000640000201800 */
[----:B------:R-:W-:Y:S02]  /*99d0*/  IMAD R15, R12, 0x100000, R21 ;  /* 0x001000000c0f7824 */ /* 0x000fe400078e0215 */
[----:B------:R-:W-:Y:S01]  /*99e0*/  IMAD.MOV.U32 R14, RZ, RZ, R20 ;  /* 0x000000ffff0e7224 */ /* 0x000fe200078e0014 */
[----:B------:R-:W-:Y:S06]  /*99f0*/  @!P0 BRA `(.L_x_105) ;  /* 0x0000000000308947 */ /* 0x000fec0003800000 */
[----:B------:R-:W-:Y:S01]  /*9a00*/  FSETP.GEU.AND P1, PT, |R11|, 4.2275390625, PT ;  /* 0x408748000b00780b */ /* 0x000fe20003f2e200 */
[C---:B------:R-:W-:Y:S02]  /*9a10*/  DADD R14, R10.reuse, +INF ;  /* 0x7ff000000a0e7429 */ /* 0x040fe40000000000 */
[----:B------:R-:W-:-:S08]  /*9a20*/  DSETP.GEU.AND P0, PT, R10, RZ, PT ;  /* 0x000000ff0a00722a */ /* 0x000fd00003f0e000 */
[----:B------:R-:W-:Y:S02]  /*9a30*/  FSEL R14, R14, RZ, P0 ;  /* 0x000000ff0e0e7208 */ /* 0x000fe40000000000 */
[----:B0-----:R-:W-:Y:S02]  /*9a40*/  @!P1 LEA.HI R4, R12, R12, RZ, 0x1 ;  /* 0x0000000c0c049211 */ /* 0x001fe400078f08ff */
[----:B------:R-:W-:Y:S02]  /*9a50*/  FSEL R15, R15, RZ, P0 ;  /* 0x000000ff0f0f7208 */ /* 0x000fe40000000000 */
[----:B------:R-:W-:-:S05]  /*9a60*/  @!P1 SHF.R.S32.HI R11, RZ, 0x1, R4 ;  /* 0x00000001ff0b9819 */ /* 0x000fca0000011404 */
[----:B------:R-:W-:Y:S02]  /*9a70*/  @!P1 IMAD.IADD R10, R12, 0x1, -R11 ;  /* 0x000000010c0a9824 */ /* 0x000fe400078e0a0b */
[----:B------:R-:W-:-:S03]  /*9a80*/  @!P1 IMAD R21, R11, 0x100000, R21 ;  /* 0x001000000b159824 */ /* 0x000fc600078e0215 */
[----:B------:R-:W-:Y:S01]  /*9a90*/  @!P1 LEA R11, R10, 0x3ff00000, 0x14 ;  /* 0x3ff000000a0b9811 */ /* 0x000fe200078ea0ff */
[----:B------:R-:W-:-:S06]  /*9aa0*/  @!P1 IMAD.MOV.U32 R10, RZ, RZ, RZ ;  /* 0x000000ffff0a9224 */ /* 0x000fcc00078e00ff */
[----:B------:R-:W-:-:S11]  /*9ab0*/  @!P1 DMUL R14, R20, R10 ;  /* 0x0000000a140e9228 */ /* 0x000fd60000000000 */
.L_x_105:
[----:B------:R-:W-:Y:S05]  /*9ac0*/  BSYNC.RECONVERGENT B2 ;  /* 0x0000000000027941 */ /* 0x000fea0003800200 */
.L_x_104:
[----:B-1----:R-:W-:-:S14]  /*9ad0*/  DSETP.GT.AND P0, PT, R14, R6, PT ;  /* 0x000000060e00722a */ /* 0x002fdc0003f04000 */
[----:B------:R-:W-:Y:S05]  /*9ae0*/  @!P0 BREAK.RELIABLE B1 ;  /* 0x0000000000018942 */ /* 0x000fea0003800100 */
[----:B------:R-:W-:Y:S05]  /*9af0*/  @!P0 BRA `(.L_x_106) ;  /* 0x00000000006c8947 */ /* 0x000fea0003800000 */
[----:B------:R-:W-:Y:S01]  /*9b00*/  MOV R14, R37 ;  /* 0x00000025000e7202 */ /* 0x000fe20000000f00 */
[----:B------:R-:W-:Y:S02]  /*9b10*/  IMAD.MOV.U32 R15, RZ, RZ, R39 ;  /* 0x000000ffff0f7224 */ /* 0x000fe400078e0027 */
[----:B------:R-:W-:Y:S02]  /*9b20*/  IMAD.MOV.U32 R6, RZ, RZ, R3 ;  /* 0x000000ffff067224 */ /* 0x000fe400078e0003 */
[----:B------:R-:W-:-:S07]  /*9b30*/  IMAD.MOV.U32 R7, RZ, RZ, R2 ;  /* 0x000000ffff077224 */ /* 0x000fce00078e0002 */
.L_x_101:
[----:B------:R-:W-:Y:S05]  /*9b40*/  BSYNC.RELIABLE B1 ;  /* 0x0000000000017941 */ /* 0x000fea0003800100 */
.L_x_100:
[----:B------:R-:W-:Y:S01]  /*9b50*/  ISETP.GE.AND P0, PT, R8, 0x1, PT ;  /* 0x000000010800780c */ /* 0x000fe20003f06270 */
[----:B------:R-:W-:-:S12]  /*9b60*/  BSSY.RECONVERGENT B2, `(.L_x_107) ;  /* 0x000000e000027945 */ /* 0x000fd80003800200 */
[----:B------:R-:W-:Y:S05]  /*9b70*/  @!P0 BRA `(.L_x_108) ;  /* 0x0000000000308947 */ /* 0x000fea0003800000 */
[----:B------:R-:W1:Y:S01]  /*9b80*/  LDC.64 R10, c[0x0][0x380] ;  /* 0x0000e000ff0a7b82 */ /* 0x000e620000000a00 */
[----:B------:R-:W-:-:S07]  /*9b90*/  IMAD.MOV.U32 R17, RZ, RZ, RZ ;  /* 0x000000ffff117224 */ /* 0x000fce00078e00ff */
[----:B------:R-:W2:Y:S02]  /*9ba0*/  LDC.64 R12, c[0x0][0x388] ;  /* 0x0000e200ff0c7b82 */ /* 0x000ea40000000a00 */
.L_x_109:
[----:B0-----:R-:W-:-:S05]  /*9bb0*/  IMAD R4, R17, 0x4, R9 ;  /* 0x0000000411047824 */ /* 0x001fca00078e0209 */
[----:B------:R-:W4:Y:S01]  /*9bc0*/  LDL R21, [R4] ;  /* 0x0000000004157983 */ /* 0x000f220000100800 */
[----:B------:R-:W-:-:S04]  /*9bd0*/  IMAD R3, R0, R8, R17 ;  /* 0x0000000800037224 */ /* 0x000fc800078e0211 */
[----:B--2---:R-:W-:-:S05]  /*9be0*/  IMAD.WIDE R2, R3, 0x4, R12 ;  /* 0x0000000403027825 */ /* 0x004fca00078e020c */
[----:B----4-:R4:W-:Y:S04]  /*9bf0*/  STG.E desc[UR6][R2.64], R21 ;  /* 0x0000001502007986 */ /* 0x0109e8000c101906 */
[----:B-1----:R-:W2:Y:S01]  /*9c00*/  LDG.E R8, desc[UR6][R10.64+0x3e80] ;  /* 0x003e80060a087981 */ /* 0x002ea2000c1e1900 */
[----:B------:R-:W-:-:S05]  /*9c10*/  VIADD R17, R17, 0x1 ;  /* 0x0000000111117836 */ /* 0x000fca0000000000 */
[----:B--2---:R-:W-:-:S13]  /*9c20*/  ISETP.GE.AND P0, PT, R17, R8, PT ;  /* 0x000000081100720c */ /* 0x004fda0003f06270 */
[----:B----4-:R-:W-:Y:S05]  /*9c30*/  @!P0 BRA `(.L_x_109) ;  /* 0xfffffffc00dc8947 */ /* 0x010fea000383ffff */
.L_x_108:
[----:B------:R-:W-:Y:S05]  /*9c40*/  BSYNC.RECONVERGENT B2 ;  /* 0x0000000000027941 */ /* 0x000fea0003800200 */
.L_x_107:
[----:B------:R1:W-:Y:S01]  /*9c50*/  STG.E.64 desc[UR6][R24.64], R18 ;  /* 0x0000001218007986 */ /* 0x0003e2000c101b06 */
[----:B0-----:R-:W-:Y:S01]  /*9c60*/  MOV R4, R5 ;  /* 0x0000000500047202 */ /* 0x001fe20000000f00 */
[----:B---3--:R-:W-:Y:S02]  /*9c70*/  IMAD.MOV.U32 R26, RZ, RZ, R18 ;  /* 0x000000ffff1a7224 */ /* 0x008fe400078e0012 */
[----:B------:R-:W-:Y:S02]  /*9c80*/  IMAD.MOV.U32 R27, RZ, RZ, R19 ;  /* 0x000000ffff1b7224 */ /* 0x000fe400078e0013 */
[----:B------:R-:W-:Y:S01]  /*9c90*/  IMAD.MOV.U32 R5, RZ, RZ, R7 ;  /* 0x000000ffff057224 */ /* 0x000fe200078e0007 */
[----:B------:R-:W-:Y:S06]  /*9ca0*/  BRA `(.L_x_110) ;  /* 0x0000000000247947 */ /* 0x000fec0003800000 */
.L_x_106:
[----:B------:R-:W-:-:S05]  /*9cb0*/  IMAD R7, R36, 0x4, R9 ;  /* 0x0000000424077824 */ /* 0x000fca00078e0209 */
[----:B------:R-:W2:Y:S01]  /*9cc0*/  LDL R8, [R7] ;  /* 0x0000000007087983 */ /* 0x000ea20000100800 */
[----:B0-----:R-:W-:Y:S02]  /*9cd0*/  IMAD.MOV.U32 R4, RZ, RZ, R5 ;  /* 0x000000ffff047224 */ /* 0x001fe400078e0005 */
[----:B------:R-:W-:Y:S01]  /*9ce0*/  IMAD.MOV.U32 R14, RZ, RZ, R37 ;  /* 0x000000ffff0e7224 */ /* 0x000fe200078e0025 */
[----:B------:R0:W-:Y:S01]  /*9cf0*/  STL [R7], R34 ;  /* 0x0000002207007387 */ /* 0x0001e20000100800 */
[----:B------:R-:W-:Y:S02]  /*9d00*/  IMAD.MOV.U32 R15, RZ, RZ, R39 ;  /* 0x000000ffff0f7224 */ /* 0x000fe400078e0027 */
[----:B------:R-:W-:Y:S02]  /*9d10*/  IMAD.MOV.U32 R6, RZ, RZ, R3 ;  /* 0x000000ffff067224 */ /* 0x000fe400078e0003 */
[----:B------:R-:W-:Y:S01]  /*9d20*/  IMAD.MOV.U32 R5, RZ, RZ, R2 ;  /* 0x000000ffff057224 */ /* 0x000fe200078e0002 */
[----:B--2---:R0:W-:Y:S06]  /*9d30*/  STL [R35], R8 ;  /* 0x0000000823007387 */ /* 0x0041ec0000100800 */
.L_x_110:
[----:B------:R-:W-:Y:S05]  /*9d40*/  BSYNC.RECONVERGENT B0 ;  /* 0x0000000000007941 */ /* 0x000fea0003800200 */
.L_x_99:
[----:B------:R-:W-:Y:S05]  /*9d50*/  WARPSYNC.ALL ;  /* 0x0000000000007948 */ /* 0x000fea0003800000 */
[----:B------:R-:W2:Y:S01]  /*9d60*/  LDCU UR5, c[0x0][0x398] ;  /* 0x00007300ff0577ac */ /* 0x000ea20008000800 */
[----:B------:R-:W-:Y:S01]  /*9d70*/  IMAD.MOV.U32 R3, RZ, RZ, R16 ;  /* 0x000000ffff037224 */ /* 0x000fe200078e0010 */
[----:B------:R-:W-:Y:S01]  /*9d80*/  MOV R2, R14 ;  /* 0x0000000e00027202 */ /* 0x000fe20000000f00 */
[----:B0-----:R-:W-:Y:S01]  /*9d90*/  IMAD.MOV.U32 R7, RZ, RZ, R15 ;  /* 0x000000ffff077224 */ /* 0x001fe200078e000f */
[----:B------:R-:W-:Y:S01]  /*9da0*/  UIADD3 UR4, UPT, UPT, UR4, 0x1, URZ ;  /* 0x0000000104047890 */ /* 0x000fe2000fffe0ff */
[----:B------:R-:W-:Y:S01]  /*9db0*/  UMOV UR8, 0x3d70a3d7 ;  /* 0x3d70a3d700087882 */ /* 0x000fe20000000000 */
[----:B------:R-:W-:-:S02]  /*9dc0*/  UMOV UR9, 0x3fefd70a ;  /* 0x3fefd70a00097882 */ /* 0x000fc40000000000 */
[----:B------:R-:W-:Y:S01]  /*9dd0*/  DMUL R28, R28, UR8 ;  /* 0x000000081c1c7c28 */ /* 0x000fe20008000000 */
[----:B--2---:R-:W-:-:S09]  /*9de0*/  UISETP.NE.AND UP0, UPT, UR4, UR5, UPT ;  /* 0x000000050400728c */ /* 0x004fd2000bf05270 */
[----:B------:R-:W-:Y:S05]  /*9df0*/  BRA.U UP0, `(.L_x_111) ;  /* 0xffffffcd00c47547 */ /* 0x000fea000b83ffff */
[----:B------:R-:W-:Y:S05]  /*9e00*/  EXIT ;  /* 0x000000000000794d */ /* 0x000fea0003800000 */
        .weak           $__internal_0_$__cuda_sm20_div_rn_f64_full
        .type           $__internal_0_$__cuda_sm20_div_rn_f64_full,@function
        .size           $__internal_0_$__cuda_sm20_div_rn_f64_full,($__internal_1_$__cuda_sm20_dsqrt_rn_f64_mediumpath_v1 - $__internal_0_$__cuda_sm20_div_rn_f64_full)
$__internal_0_$__cuda_sm20_div_rn_f64_full:
[C---:B------:R-:W-:Y:S01]  /*9e10*/  FSETP.GEU.AND P0, PT, |R13|.reuse, 1.469367938527859385e-39, PT ;  /* 0x001000000d00780b */ /* 0x040fe20003f0e200 */
[----:B------:R-:W-:Y:S01]  /*9e20*/  IMAD.MOV.U32 R16, RZ, RZ, 0x1 ;  /* 0x00000001ff107424 */ /* 0x000fe200078e00ff */
[----:B------:R-:W-:Y:S01]  /*9e30*/  LOP3.LUT R10, R13, 0x800fffff, RZ, 0xc0, !PT ;  /* 0x800fffff0d0a7812 */ /* 0x000fe200078ec0ff */
[----:B------:R-:W-:Y:S01]  /*9e40*/  BSSY.RECONVERGENT B3, `(.L_x_112) ;  /* 0x0000054000037945 */ /* 0x000fe20003800200 */
[C---:B------:R-:W-:Y:S02]  /*9e50*/  FSETP.GEU.AND P2, PT, |R15|.reuse, 1.469367938527859385e-39, PT ;  /* 0x001000000f00780b */ /* 0x040fe40003f4e200 */
[----:B------:R-:W-:Y:S01]  /*9e60*/  LOP3.LUT R11, R10, 0x3ff00000, RZ, 0xfc, !PT ;  /* 0x3ff000000a0b7812 */ /* 0x000fe200078efcff */
[----:B------:R-:W-:Y:S01]  /*9e70*/  IMAD.MOV.U32 R10, RZ, RZ, R12 ;  /* 0x000000ffff0a7224 */ /* 0x000fe200078e000c */
[----:B------:R-:W-:Y:S02]  /*9e80*/  LOP3.LUT R32, R15, 0x7ff00000, RZ, 0xc0, !PT ;  /* 0x7ff000000f207812 */ /* 0x000fe400078ec0ff */
[----:B------:R-:W-:-:S03]  /*9e90*/  LOP3.LUT R33, R13, 0x7ff00000, RZ, 0xc0, !PT ;  /* 0x7ff000000d217812 */ /* 0x000fc600078ec0ff */
[----:B------:R-:W-:Y:S01]  /*9ea0*/  @!P0 DMUL R10, R12, 8.98846567431157953865e+307 ;  /* 0x7fe000000c0a8828 */ /* 0x000fe20000000000 */
[C---:B------:R-:W-:Y:S01]  /*9eb0*/  ISETP.GE.U32.AND P1, PT, R32.reuse, R33, PT ;  /* 0x000000212000720c */ /* 0x040fe20003f26070 */
[----:B------:R-:W-:Y:S02]  /*9ec0*/  IMAD.MOV.U32 R38, RZ, RZ, R32 ;  /* 0x000000ffff267224 */ /* 0x000fe400078e0020 */
[----:B------:R-:W-:Y:S02]  /*9ed0*/  @!P2 LOP3.LUT R5, R13, 0x7ff00000, RZ, 0xc0, !PT ;  /* 0x7ff000000d05a812 */ /* 0x000fe400078ec0ff */
[----:B------:R-:W0:Y:S02]  /*9ee0*/  MUFU.RCP64H R17, R11 ;  /* 0x0000000b00117308 */ /* 0x000e240000001800 */
[----:B------:R-:W-:Y:S01]  /*9ef0*/  @!P2 ISETP.GE.U32.AND P3, PT, R32, R5, PT ;  /* 0x000000052000a20c */ /* 0x000fe20003f66070 */
[----:B------:R-:W-:Y:S01]  /*9f00*/  IMAD.MOV.U32 R5, RZ, RZ, 0x1ca00000 ;  /* 0x1ca00000ff057424 */ /* 0x000fe200078e00ff */
[----:B------:R-:W-:-:S04]  /*9f10*/  @!P0 LOP3.LUT R33, R11, 0x7ff00000, RZ, 0xc0, !PT ;  /* 0x7ff000000b218812 */ /* 0x000fc800078ec0ff */
[----:B------:R-:W-:-:S04]  /*9f20*/  @!P2 SEL R23, R5, 0x63400000, !P3 ;  /* 0x634000000517a807 */ /* 0x000fc80005800000 */
[----:B------:R-:W-:-:S04]  /*9f30*/  @!P2 LOP3.LUT R30, R23, 0x80000000, R15, 0xf8, !PT ;  /* 0x80000000171ea812 */ /* 0x000fc800078ef80f */
[----:B------:R-:W-:Y:S01]  /*9f40*/  @!P2 LOP3.LUT R31, R30, 0x100000, RZ, 0xfc, !PT ;  /* 0x001000001e1fa812 */ /* 0x000fe200078efcff */
[----:B0-----:R-:W-:Y:S01]  /*9f50*/  DFMA R20, R16, -R10, 1 ;  /* 0x3ff000001014742b */ /* 0x001fe2000000080a */
[----:B------:R-:W-:-:S07]  /*9f60*/  @!P2 IMAD.MOV.U32 R30, RZ, RZ, RZ ;  /* 0x000000ffff1ea224 */ /* 0x000fce00078e00ff */
[----:B------:R-:W-:-:S08]  /*9f70*/  DFMA R20, R20, R20, R20 ;  /* 0x000000141414722b */ /* 0x000fd00000000014 */
[----:B------:R-:W-:Y:S01]  /*9f80*/  DFMA R20, R16, R20, R16 ;  /* 0x000000141014722b */ /* 0x000fe20000000010 */
[----:B------:R-:W-:Y:S01]  /*9f90*/  SEL R17, R5, 0x63400000, !P1 ;  /* 0x6340000005117807 */ /* 0x000fe20004800000 */
[----:B------:R-:W-:-:S03]  /*9fa0*/  IMAD.MOV.U32 R16, RZ, RZ, R14 ;  /* 0x000000ffff107224 */ /* 0x000fc600078e000e */
[----:B------:R-:W-:-:S03]  /*9fb0*/  LOP3.LUT R17, R17, 0x800fffff, R15, 0xf8, !PT ;  /* 0x800fffff11117812 */ /* 0x000fc600078ef80f */
[----:B------:R-:W-:-:S03]  /*9fc0*/  DFMA R22, R20, -R10, 1 ;  /* 0x3ff000001416742b */ /* 0x000fc6000000080a */
[----:B------:R-:W-:-:S05]  /*9fd0*/  @!P2 DFMA R16, R16, 2, -R30 ;  /* 0x400000001010a82b */ /* 0x000fca000000081e */
[----:B------:R-:W-:-:S05]  /*9fe0*/  DFMA R22, R20, R22, R20 ;  /* 0x000000161416722b */ /* 0x000fca0000000014 */
[----:B------:R-:W-:-:S03]  /*9ff0*/  @!P2 LOP3.LUT R38, R17, 0x7ff00000, RZ, 0xc0, !PT ;  /* 0x7ff000001126a812 */ /* 0x000fc600078ec0ff */
[----:B------:R-:W-:Y:S02]  /*a000*/  DMUL R20, R22, R16 ;  /* 0x0000001016147228 */ /* 0x000fe40000000000 */
[----:B------:R-:W-:-:S05]  /*a010*/  VIADD R40, R38, 0xffffffff ;  /* 0xffffffff26287836 */ /* 0x000fca0000000000 */
[----:B------:R-:W-:Y:S01]  /*a020*/  ISETP.GT.U32.AND P0, PT, R40, 0x7feffffe, PT ;  /* 0x7feffffe2800780c */ /* 0x000fe20003f04070 */
[----:B------:R-:W-:Y:S01]  /*a030*/  DFMA R30, R20, -R10, R16 ;  /* 0x8000000a141e722b */ /* 0x000fe20000000010 */
[----:B------:R-:W-:-:S04]  /*a040*/  IADD3 R40, PT, PT, R33, -0x1, RZ ;  /* 0xffffffff21287810 */ /* 0x000fc80007ffe0ff */
[----:B------:R-:W-:-:S03]  /*a050*/  ISETP.GT.U32.OR P0, PT, R40, 0x7feffffe, P0 ;  /* 0x7feffffe2800780c */ /* 0x000fc60000704470 */
[----:B------:R-:W-:-:S10]  /*a060*/  DFMA R30, R22, R30, R20 ;  /* 0x0000001e161e722b */ /* 0x000fd40000000014 */
[----:B------:R-:W-:Y:S05]  /*a070*/  @P0 BRA `(.L_x_113) ;  /* 0x00000000006c0947 */ /* 0x000fea0003800000 */
[----:B------:R-:W-:-:S04]  /*a080*/  LOP3.LUT R15, R13, 0x7ff00000, RZ, 0xc0, !PT ;  /* 0x7ff000000d0f7812 */ /* 0x000fc800078ec0ff */
[CC--:B------:R-:W-:Y:S02]  /*a090*/  VIADDMNMX R14, R32.reuse, -R15.reuse, 0xb9600000, !PT ;  /* 0xb9600000200e7446 */ /* 0x0c0fe4000780090f */
[----:B------:R-:W-:Y:S02]  /*a0a0*/  ISETP.GE.U32.AND P0, PT, R32, R15, PT ;  /* 0x0000000f2000720c */ /* 0x000fe40003f06070 */
[----:B------:R-:W-:Y:S02]  /*a0b0*/  VIMNMX R14, PT, PT, R14, 0x46a00000, PT ;  /* 0x46a000000e0e7848 */ /* 0x000fe40003fe0100 */
[----:B------:R-:W-:-:S05]  /*a0c0*/  SEL R5, R5, 0x63400000, !P0 ;  /* 0x6340000005057807 */ /* 0x000fca0004000000 */
[----:B------:R-:W-:Y:S02]  /*a0d0*/  IMAD.IADD R5, R14, 0x1, -R5 ;  /* 0x000000010e057824 */ /* 0x000fe400078e0a05 */
[----:B------:R-:W-:Y:S02]  /*a0e0*/  IMAD.MOV.U32 R14, RZ, RZ, RZ ;  /* 0x000000ffff0e7224 */ /* 0x000fe400078e00ff */
[----:B------:R-:W-:-:S06]  /*a0f0*/  VIADD R15, R5, 0x7fe00000 ;  /* 0x7fe00000050f7836 */ /* 0x000fcc0000000000 */
[----:B------:R-:W-:-:S10]  /*a100*/  DMUL R20, R30, R14 ;  /* 0x0000000e1e147228 */ /* 0x000fd40000000000 */
[----:B------:R-:W-:-:S13]  /*a110*/  FSETP.GTU.AND P0, PT, |R21|, 1.469367938527859385e-39, PT ;  /* 0x001000001500780b */ /* 0x000fda0003f0c200 */
[----:B------:R-:W-:Y:S05]  /*a120*/  @P0 BRA `(.L_x_114) ;  /* 0x0000000000940947 */ /* 0x000fea0003800000 */
[----:B------:R-:W-:Y:S01]  /*a130*/  DFMA R10, R30, -R10, R16 ;  /* 0x8000000a1e0a722b */ /* 0x000fe20000000010 */
[----:B------:R-:W-:-:S09]  /*a140*/  IMAD.MOV.U32 R14, RZ, RZ, RZ ;  /* 0x000000ffff0e7224 */ /* 0x000fd200078e00ff */
[C---:B------:R-:W-:Y:S02]  /*a150*/  FSETP.NEU.AND P0, PT, R11.reuse, RZ, PT ;  /* 0x000000ff0b00720b */ /* 0x040fe40003f0d000 */
[----:B------:R-:W-:-:S04]  /*a160*/  LOP3.LUT R13, R11, 0x80000000, R13, 0x48, !PT ;  /* 0x800000000b0d7812 */ /* 0x000fc800078e480d */
[----:B------:R-:W-:-:S07]  /*a170*/  LOP3.LUT R15, R13, R15, RZ, 0xfc, !PT ;  /* 0x0000000f0d0f7212 */ /* 0x000fce00078efcff */
[----:B------:R-:W-:Y:S05]  /*a180*/  @!P0 BRA `(.L_x_114) ;  /* 0x00000000007c8947 */ /* 0x000fea0003800000 */
[----:B------:R-:W-:Y:S01]  /*a190*/  IMAD.MOV R11, RZ, RZ, -R5 ;  /* 0x000000ffff0b7224 */ /* 0x000fe200078e0a05 */
[----:B------:R-:W-:Y:S01]  /*a1a0*/  DMUL.RP R14, R30, R14 ;  /* 0x0000000e1e0e7228 */ /* 0x000fe20000008000 */
[----:B------:R-:W-:Y:S01]  /*a1b0*/  IMAD.MOV.U32 R10, RZ, RZ, RZ ;  /* 0x000000ffff0a7224 */ /* 0x000fe200078e00ff */
[----:B------:R-:W-:-:S05]  /*a1c0*/  IADD3 R5, PT, PT, -R5, -0x43300000, RZ ;  /* 0xbcd0000005057810 */ /* 0x000fca0007ffe1ff */
[----:B------:R-:W-:-:S03]  /*a1d0*/  DFMA R10, R20, -R10, R30 ;  /* 0x8000000a140a722b */ /* 0x000fc6000000001e */
[----:B------:R-:W-:-:S07]  /*a1e0*/  LOP3.LUT R13, R15, R13, RZ, 0x3c, !PT ;  /* 0x0000000d0f0d7212 */ /* 0x000fce00078e3cff */
[----:B------:R-:W-:-:S04]  /*a1f0*/  FSETP.NEU.AND P0, PT, |R11|, R5, PT ;  /* 0x000000050b00720b */ /* 0x000fc80003f0d200 */
[----:B------:R-:W-:Y:S02]  /*a200*/  FSEL R20, R14, R20, !P0 ;  /* 0x000000140e147208 */ /* 0x000fe40004000000 */
[----:B------:R-:W-:Y:S01]  /*a210*/  FSEL R21, R13, R21, !P0 ;  /* 0x000000150d157208 */ /* 0x000fe20004000000 */
[----:B------:R-:W-:Y:S06]  /*a220*/  BRA `(.L_x_114) ;  /* 0x0000000000547947 */ /* 0x000fec0003800000 */
.L_x_113:
[----:B------:R-:W-:-:S14]  /*a230*/  DSETP.NAN.AND P0, PT, R14, R14, PT ;  /* 0x0000000e0e00722a */ /* 0x000fdc0003f08000 */
[----:B------:R-:W-:Y:S05]  /*a240*/  @P0 BRA `(.L_x_115) ;  /* 0x0000000000440947 */ /* 0x000fea0003800000 */
[----:B------:R-:W-:-:S14]  /*a250*/  DSETP.NAN.AND P0, PT, R12, R12, PT ;  /* 0x0000000c0c00722a */ /* 0x000fdc0003f08000 */
[----:B------:R-:W-:Y:S05]  /*a260*/  @P0 BRA `(.L_x_116) ;  /* 0x0000000000300947 */ /* 0x000fea0003800000 */
[----:B------:R-:W-:Y:S01]  /*a270*/  ISETP.NE.AND P0, PT, R38, R33, PT ;  /* 0x000000212600720c */ /* 0x000fe20003f05270 */
[----:B------:R-:W-:Y:S02]  /*a280*/  IMAD.MOV.U32 R20, RZ, RZ, 0x0 ;  /* 0x00000000ff147424 */ /* 0x000fe400078e00ff */
[----:B------:R-:W-:-:S10]  /*a290*/  IMAD.MOV.U32 R21, RZ, RZ, -0x80000 ;  /* 0xfff80000ff157424 */ /* 0x000fd400078e00ff */
[----:B------:R-:W-:Y:S05]  /*a2a0*/  @!P0 BRA `(.L_x_114) ;  /* 0x0000000000348947 */ /* 0x000fea0003800000 */
[----:B------:R-:W-:Y:S02]  /*a2b0*/  ISETP.NE.AND P0, PT, R38, 0x7ff00000, PT ;  /* 0x7ff000002600780c */ /* 0x000fe40003f05270 */
[----:B------:R-:W-:Y:S02]  /*a2c0*/  LOP3.LUT R21, R15, 0x80000000, R13, 0x48, !PT ;  /* 0x800000000f157812 */ /* 0x000fe400078e480d */
[----:B------:R-:W-:-:S13]  /*a2d0*/  ISETP.EQ.OR P0, PT, R33, RZ, !P0 ;  /* 0x000000ff2100720c */ /* 0x000fda0004702670 */
[----:B------:R-:W-:Y:S02]  /*a2e0*/  @P0 LOP3.LUT R5, R21, 0x7ff00000, RZ, 0xfc, !PT ;  /* 0x7ff0000015050812 */ /* 0x000fe400078efcff */
[----:B------:R-:W-:Y:S01]  /*a2f0*/  @!P0 MOV R20, RZ ;  /* 0x000000ff00148202 */ /* 0x000fe20000000f00 */
[----:B------:R-:W-:Y:S02]  /*a300*/  @P0 IMAD.MOV.U32 R20, RZ, RZ, RZ ;  /* 0x000000ffff140224 */ /* 0x000fe400078e00ff */
[----:B------:R-:W-:Y:S01]  /*a310*/  @P0 IMAD.MOV.U32 R21, RZ, RZ, R5 ;  /* 0x000000ffff150224 */ /* 0x000fe200078e0005 */
[----:B------:R-:W-:Y:S06]  /*a320*/  BRA `(.L_x_114) ;  /* 0x0000000000147947 */ /* 0x000fec0003800000 */
.L_x_116:
[----:B------:R-:W-:Y:S01]  /*a330*/  LOP3.LUT R21, R13, 0x80000, RZ, 0xfc, !PT ;  /* 0x000800000d157812 */ /* 0x000fe200078efcff */
[----:B------:R-:W-:Y:S01]  /*a340*/  IMAD.MOV.U32 R20, RZ, RZ, R12 ;  /* 0x000000ffff147224 */ /* 0x000fe200078e000c */
[----:B------:R-:W-:Y:S06]  /*a350*/  BRA `(.L_x_114) ;  /* 0x0000000000087947 */ /* 0x000fec0003800000 */
.L_x_115:
[----:B------:R-:W-:Y:S01]  /*a360*/  LOP3.LUT R21, R15, 0x80000, RZ, 0xfc, !PT ;  /* 0x000800000f157812 */ /* 0x000fe200078efcff */
[----:B------:R-:W-:-:S07]  /*a370*/  IMAD.MOV.U32 R20, RZ, RZ, R14 ;  /* 0x000000ffff147224 */ /* 0x000fce00078e000e */
.L_x_114:
[----:B------:R-:W-:Y:S05]  /*a380*/  BSYNC.RECONVERGENT B3 ;  /* 0x0000000000037941 */ /* 0x000fea0003800200 */
.L_x_112:
[----:B------:R-:W-:Y:S02]  /*a390*/  IMAD.MOV.U32 R10, RZ, RZ, R6 ;  /* 0x000000ffff0a7224 */ /* 0x000fe400078e0006 */
[----:B------:R-:W-:-:S04]  /*a3a0*/  IMAD.MOV.U32 R11, RZ, RZ, 0x0 ;  /* 0x00000000ff0b7424 */ /* 0x000fc800078e00ff */
[----:B------:R-:W-:Y:S05]  /*a3b0*/  RET.REL.NODEC R10 `(_Z26kernel_simulated_annealingP7TSPDataPiPdim) ;  /* 0xffffff5c0a107950 */ /* 0x000fea0003c3ffff */
        .weak           $__internal_1_$__cuda_sm20_dsqrt_rn_f64_mediumpath_v1
        .type           $__internal_1_$__cuda_sm20_dsqrt_rn_f64_mediumpath_v1,@function
        .size           $__internal_1_$__cuda_sm20_dsqrt_rn_f64_mediumpath_v1,(.L_x_123 - $__internal_1_$__cuda_sm20_dsqrt_rn_f64_mediumpath_v1)
$__internal_1_$__cuda_sm20_dsqrt_rn_f64_mediumpath_v1:
[----:B------:R-:W-:Y:S01]  /*a3c0*/  ISETP.GE.U32.AND P1, PT, R16, -0x3400000, PT ;  /* 0xfcc000001000780c */ /* 0x000fe20003f26070 */
[----:B------:R-:W-:-:S12]  /*a3d0*/  BSSY.RECONVERGENT B0, `(.L_x_117) ;  /* 0x0000023000007945 */ /* 0x000fd80003800200 */
[----:B------:R-:W-:Y:S05]  /*a3e0*/  @!P1 BRA `(.L_x_118) ;  /* 0x0000000000209947 */ /* 0x000fea0003800000 */
[----:B------:R-:W-:-:S10]  /*a3f0*/  DFMA.RM R14, R20, R12, R14 ;  /* 0x0000000c140e722b */ /* 0x000fd4000000400e */
[----:B------:R-:W-:-:S05]  /*a400*/  IADD3 R12, P1, PT, R14, 0x1, RZ ;  /* 0x000000010e0c7810 */ /* 0x000fca0007f3e0ff */
[----:B------:R-:W-:-:S06]  /*a410*/  IMAD.X R13, RZ, RZ, R15, P1 ;  /* 0x000000ffff0d7224 */ /* 0x000fcc00008e060f */
[----:B------:R-:W-:-:S08]  /*a420*/  DFMA.RP R22, -R14, R12, R22 ;  /* 0x0000000c0e16722b */ /* 0x000fd00000008116 */
[----:B------:R-:W-:-:S06]  /*a430*/  DSETP.GT.AND P1, PT, R22, RZ, PT ;  /* 0x000000ff1600722a */ /* 0x000fcc0003f24000 */
[----:B------:R-:W-:Y:S02]  /*a440*/  FSEL R12, R12, R14, P1 ;  /* 0x0000000e0c0c7208 */ /* 0x000fe40000800000 */
[----:B------:R-:W-:Y:S01]  /*a450*/  FSEL R13, R13, R15, P1 ;  /* 0x0000000f0d0d7208 */ /* 0x000fe20000800000 */
[----:B------:R-:W-:Y:S06]  /*a460*/  BRA `(.L_x_119) ;  /* 0x0000000000647947 */ /* 0x000fec0003800000 */
.L_x_118:
[----:B------:R-:W-:-:S14]  /*a470*/  DSETP.NE.AND P1, PT, R22, RZ, PT ;  /* 0x000000ff1600722a */ /* 0x000fdc0003f25000 */
[----:B------:R-:W-:Y:S05]  /*a480*/  @!P1 BRA `(.L_x_120) ;  /* 0x0000000000589947 */ /* 0x000fea0003800000 */
[----:B------:R-:W-:-:S13]  /*a490*/  ISETP.GE.AND P1, PT, R23, RZ, PT ;  /* 0x000000ff1700720c */ /* 0x000fda0003f26270 */
[----:B------:R-:W-:Y:S01]  /*a4a0*/  @!P1 IMAD.MOV.U32 R12, RZ, RZ, 0x0 ;  /* 0x00000000ff0c9424 */ /* 0x000fe200078e00ff */
[----:B------:R-:W-:Y:S01]  /*a4b0*/  @!P1 MOV R13, 0xfff80000 ;  /* 0xfff80000000d9802 */ /* 0x000fe20000000f00 */
[----:B------:R-:W-:Y:S06]  /*a4c0*/  @!P1 BRA `(.L_x_119) ;  /* 0x00000000004c9947 */ /* 0x000fec0003800000 */
[----:B------:R-:W-:-:S13]  /*a4d0*/  ISETP.GT.AND P1, PT, R23, 0x7fefffff, PT ;  /* 0x7fefffff1700780c */ /* 0x000fda0003f24270 */
[----:B------:R-:W-:Y:S05]  /*a4e0*/  @P1 BRA `(.L_x_120) ;  /* 0x0000000000401947 */ /* 0x000fea0003800000 */
[----:B------:R-:W-:Y:S01]  /*a4f0*/  DMUL R22, R22, 8.11296384146066816958e+31 ;  /* 0x4690000016167828 */ /* 0x000fe20000000000 */
[----:B------:R-:W-:Y:S02]  /*a500*/  IMAD.MOV.U32 R20, RZ, RZ, RZ ;  /* 0x000000ffff147224 */ /* 0x000fe400078e00ff */
[----:B------:R-:W-:Y:S02]  /*a510*/  IMAD.MOV.U32 R12, RZ, RZ, 0x0 ;  /* 0x00000000ff0c7424 */ /* 0x000fe400078e00ff */
[----:B------:R-:W-:Y:S01]  /*a520*/  IMAD.MOV.U32 R13, RZ, RZ, 0x3fd80000 ;  /* 0x3fd80000ff0d7424 */ /* 0x000fe200078e00ff */
[----:B------:R-:W0:Y:S02]  /*a530*/  MUFU.RSQ64H R21, R23 ;  /* 0x0000001700157308 */ /* 0x000e240000001c00 */
[----:B0-----:R-:W-:-:S08]  /*a540*/  DMUL R14, R20, R20 ;  /* 0x00000014140e7228 */ /* 0x001fd00000000000 */
[----:B------:R-:W-:-:S08]  /*a550*/  DFMA R14, R22, -R14, 1 ;  /* 0x3ff00000160e742b */ /* 0x000fd0000000080e */
[----:B------:R-:W-:Y:S02]  /*a560*/  DFMA R12, R14, R12, 0.5 ;  /* 0x3fe000000e0c742b */ /* 0x000fe4000000000c */
[----:B------:R-:W-:-:S08]  /*a570*/  DMUL R14, R20, R14 ;  /* 0x0000000e140e7228 */ /* 0x000fd00000000000 */
[----:B------:R-:W-:-:S08]  /*a580*/  DFMA R14, R12, R14, R20 ;  /* 0x0000000e0c0e722b */ /* 0x000fd00000000014 */
[----:B------:R-:W-:Y:S02]  /*a590*/  DMUL R12, R22, R14 ;  /* 0x0000000e160c7228 */ /* 0x000fe40000000000 */
[----:B------:R-:W-:-:S06]  /*a5a0*/  VIADD R15, R15, 0xfff00000 ;  /* 0xfff000000f0f7836 */ /* 0x000fcc0000000000 */
[----:B------:R-:W-:-:S08]  /*a5b0*/  DFMA R20, R12, -R12, R22 ;  /* 0x8000000c0c14722b */ /* 0x000fd00000000016 */
[----:B------:R-:W-:-:S10]  /*a5c0*/  DFMA R12, R14, R20, R12 ;  /* 0x000000140e0c722b */ /* 0x000fd4000000000c */
[----:B------:R-:W-:Y:S01]  /*a5d0*/  VIADD R13, R13, 0xfcb00000 ;  /* 0xfcb000000d0d7836 */ /* 0x000fe20000000000 */
[----:B------:R-:W-:Y:S06]  /*a5e0*/  BRA `(.L_x_119) ;  /* 0x0000000000047947 */ /* 0x000fec0003800000 */
.L_x_120:
[----:B------:R-:W-:-:S11]  /*a5f0*/  DADD R12, R22, R22 ;  /* 0x00000000160c7229 */ /* 0x000fd60000000016 */
.L_x_119:
[----:B------:R-:W-:Y:S05]  /*a600*/  BSYNC.RECONVERGENT B0 ;  /* 0x0000000000007941 */ /* 0x000fea0003800200 */
.L_x_117:
[----:B------:R-:W-:Y:S02]  /*a610*/  IMAD.MOV.U32 R14, RZ, RZ, R10 ;  /* 0x000000ffff0e7224 */ /* 0x000fe400078e000a */
[----:B------:R-:W-:-:S04]  /*a620*/  IMAD.MOV.U32 R15, RZ, RZ, 0x0 ;  /* 0x00000000ff0f7424 */ /* 0x000fc800078e00ff */
[----:B------:R-:W-:Y:S05]  /*a630*/  RET.REL.NODEC R14 `(_Z26kernel_simulated_annealingP7TSPDataPiPdim) ;  /* 0xffffff580e707950 */ /* 0x000fea0003c3ffff */
.L_x_121:
[----:B------:R-:W-:-:S00]  /*a640*/  BRA `(.L_x_121) ;  /* 0xfffffffc00fc7947 */ /* 0x000fc0000383ffff */
[----:B------:R-:W-:-:S00]  /*a650*/  NOP ;  /* 0x0000000000007918 */ /* 0x000fc00000000000 */
        /* <DEDUP_REMOVED lines=10> */
.L_x_123:


//--------------------- .nv.global.init           --------------------------
	.section	.nv.global.init,"aw",@progbits
	.align	4
.nv.global.init:
	.type		mrg32k3aM1SubSeq,@object
	.size		mrg32k3aM1SubSeq,(mrg32k3aM2SubSeq - mrg32k3aM1SubSeq)
mrg32k3aM1SubSeq:
        /*0000*/ 	.byte	0x0b, 0xcc, 0xee, 0x04, 0x73, 0x29, 0x8b, 0x6f, 0xf6, 0x53, 0x03, 0xf6, 0x23, 0xf6, 0xea, 0xda
        /* <DEDUP_REMOVED lines=125> */
	.type		mrg32k3aM2SubSeq,@object
	.size		mrg32k3aM2SubSeq,(mrg32k3aM1 - mrg32k3aM2SubSeq)
mrg32k3aM2SubSeq:
        /* <DEDUP_REMOVED lines=126> */
	.type		mrg32k3aM1,@object
	.size		mrg32k3aM1,(mrg32k3aM1Seq - mrg32k3aM1)
mrg32k3aM1:
        /* <DEDUP_REMOVED lines=144> */
	.type		mrg32k3aM1Seq,@object
	.size		mrg32k3aM1Seq,(mrg32k3aM2 - mrg32k3aM1Seq)
mrg32k3aM1Seq:
        /* <DEDUP_REMOVED lines=144> */
	.type		mrg32k3aM2,@object
	.size		mrg32k3aM2,(mrg32k3aM2Seq - mrg32k3aM2)
mrg32k3aM2:
        /* <DEDUP_REMOVED lines=144> */
	.type		mrg32k3aM2Seq,@object
	.size		mrg32k3aM2Seq,(precalc_xorwow_matrix - mrg32k3aM2Seq)
mrg32k3aM2Seq:
        /* <DEDUP_REMOVED lines=144> */
	.type		precalc_xorwow_matrix,@object
	.size		precalc_xorwow_matrix,(precalc_xorwow_offset_matrix - precalc_xorwow_matrix)
precalc_xorwow_matrix:
        /* <DEDUP_REMOVED lines=6400> */
	.type		precalc_xorwow_offset_matrix,@object
	.size		precalc_xorwow_offset_matrix,(.L_1 - precalc_xorwow_offset_matrix)
precalc_xorwow_offset_matrix:
        /* <DEDUP_REMOVED lines=6400> */
.L_1:


//--------------------- .nv.shared.reserved.0     --------------------------
	.section	.nv.shared.reserved.0,"aw",@nobits
	.weak		__nv_reservedSMEM_offset_0_alias
	.size		__nv_reservedSMEM_offset_0_alias, 0, 64
	.other		__nv_reservedSMEM_offset_0_alias,@"STO_CUDA_RESERVED_SHARED STV_DEFAULT"
__nv_reservedSMEM_offset_0_alias:
	.zero		0
	.zero		64


//--------------------- .nv.constant0._Z26kernel_simulated_annealingP7TSPDataPiPdim --------------------------
	.section	.nv.constant0._Z26kernel_simulated_annealingP7TSPDataPiPdim,"a",@progbits
	.sectionflags	@""
	.align	4
.nv.constant0._Z26kernel_simulated_annealingP7TSPDataPiPdim:
	.zero		936


//--------------------- SYMBOLS --------------------------

	.type		.nv.reservedSmem.offset0,@object
	.size		.nv.reservedSmem.offset0,0x4
